	.target	sm_100a

	.elftype	@"ET_EXEC"


//--------------------- .note.nv.tkinfo           --------------------------
	.section	.note.nv.tkinfo,"",@"SHT_NOTE"
	.sectionflags	@"SHF_NOTE_NV_TKINFO"
	.tkinfo
        /*0018*/ 	.word	0x00000002
        /*0030*/ 	.string	""
        /*0030*/ 	.string	"ptxas"
        /*0030*/ 	.string	"Cuda compilation tools, release 13.0, V13.0.88"
        /*0030*/ 	.string	"Build cuda_13.0.r13.0/compiler.36424714_0"
        /*0030*/ 	.string	"-arch sm_100a -m 64 "



//--------------------- .note.nv.cuinfo           --------------------------
	.section	.note.nv.cuinfo,"",@"SHT_NOTE"
	.sectionflags	@"SHF_NOTE_NV_CUINFO"
        /*0018*/ 	.short	0x0002
        /*001a*/ 	.short	0x0064
        /*001c*/ 	.short	0x0082
	.zero		2


//--------------------- .nv.info                  --------------------------
	.section	.nv.info,"",@"SHT_CUDA_INFO"
	.align	4


	//----- nvinfo : EIATTR_REGCOUNT
	.align		4
        /*0000*/ 	.byte	0x04, 0x2f
        /*0002*/ 	.short	(.L_19 - .L_18)
	.align		4
.L_18:
        /*0004*/ 	.word	index@(_ZN7cutlass13device_kernelINS_4gemm6kernel13GemmUniversalIN4cute5tupleIJiiiiEEENS1_10collective13CollectiveMmaINS1_35MainloopSm100TmaUmmaWarpSpecializedILi5ELi2ELi4ENS5_IJNS4_1CILi2EEESB_NSA_ILi1EEEEEEEENS5_IJNSA_ILi256EEENSA_ILi64EEESG_EEENS_10bfloat16_tENS5_IJlSC_lEEESI_SJ_NS4_8TiledMMAINS4_8MMA_AtomIJNS4_26SM100_MMA_F16BF16_2x1SM_SSISI_SI_fLi256ELi64ELNS4_4UMMA5MajorE0ELSO_0ELNSN_7ScaleInE0ELSP_0EEEEEENS4_6LayoutINS5_IJSC_SC_SC_EEENS5_IJNSA_ILi0EEESU_SU_EEEEENS5_IJNS4_10UnderscoreESX_SX_EEEEENS4_28SM100_TMA_2SM_LOAD_MULTICASTENS4_14ComposedLayoutINS4_7SwizzleILi3ELi4ELi3EEENS4_18smem_ptr_flag_bitsILi16EEENSS_INS5_IJNSA_ILi8EEESG_EEENS5_IJSG_SC_EEEEEEEvNS4_8identityENS4_18SM100_TMA_2SM_LOADES1A_vS1B_EENS_8epilogue10collective18CollectiveEpilogueINS1E_23Sm100TmaWarpSpecializedILi3ELi2ELi32ELb1ELb0EEEJNS5_IJNSA_ILi128EEESG_SG_EEENS5_IJNSS_IS1J_SC_EENSS_INSA_ILi32EEESC_EEEEESI_SJ_SI_SJ_NS1E_6fusion15FusionCallbacksIS1I_NS1P_17LinearCombinationISI_fSI_fLNS_15FloatRoundStyleE2EEES1K_S1O_JEEENS4_5SM1004TMEM4LOAD26SM100_TMEM_LOAD_32dp32b32xENS4_13SM90_TMA_LOADENS11_INS12_ILi2ELi4ELi3EEES15_NSS_INS5_IJS16_S1M_EEENS5_IJS1M_SC_EEEEEEENS4_39AutoVectorizingCopyWithAssumedAlignmentILi128EEENS4_14SM90_TMA_STOREES24_S26_S26_EEEvvEEEEvNT_6ParamsE)
        /*0008*/ 	.word	0x00000078


	//----- nvinfo : EIATTR_FRAME_SIZE
	.align		4
.L_19:
        /*000c*/ 	.byte	0x04, 0x11
        /*000e*/ 	.short	(.L_21 - .L_20)
	.align		4
.L_20:
        /*0010*/ 	.word	index@($__internal_2_$__cuda_sm10x_tcgen05_guardrail_trap_unallocated_columns_being_dealloced)
        /*0014*/ 	.word	0x00000000


	//----- nvinfo : EIATTR_FRAME_SIZE
	.align		4
.L_21:
        /*0018*/ 	.byte	0x04, 0x11
        /*001a*/ 	.short	(.L_23 - .L_22)
	.align		4
.L_22:
        /*001c*/ 	.word	index@($__internal_1_$__cuda_sm10x_tcgen05_guardrail_trap_phase_invalid_during_alloc)
        /*0020*/ 	.word	0x00000000


	//----- nvinfo : EIATTR_FRAME_SIZE
	.align		4
.L_23:
        /*0024*/ 	.byte	0x04, 0x11
        /*0026*/ 	.short	(.L_25 - .L_24)
	.align		4
.L_24:
        /*0028*/ 	.word	index@($__internal_0_$__cuda_sm10x_tcgen05_guardrail_trap_col_being_dealloced_not_returned_by_alloc)
        /*002c*/ 	.word	0x00000000


	//----- nvinfo : EIATTR_FRAME_SIZE
	.align		4
.L_25:
        /*0030*/ 	.byte	0x04, 0x11
        /*0032*/ 	.short	(.L_27 - .L_26)
	.align		4
.L_26:
        /*0034*/ 	.word	index@(_ZN7cutlass13device_kernelINS_4gemm6kernel13GemmUniversalIN4cute5tupleIJiiiiEEENS1_10collective13CollectiveMmaINS1_35MainloopSm100TmaUmmaWarpSpecializedILi5ELi2ELi4ENS5_IJNS4_1CILi2EEESB_NSA_ILi1EEEEEEEENS5_IJNSA_ILi256EEENSA_ILi64EEESG_EEENS_10bfloat16_tENS5_IJlSC_lEEESI_SJ_NS4_8TiledMMAINS4_8MMA_AtomIJNS4_26SM100_MMA_F16BF16_2x1SM_SSISI_SI_fLi256ELi64ELNS4_4UMMA5MajorE0ELSO_0ELNSN_7ScaleInE0ELSP_0EEEEEENS4_6LayoutINS5_IJSC_SC_SC_EEENS5_IJNSA_ILi0EEESU_SU_EEEEENS5_IJNS4_10UnderscoreESX_SX_EEEEENS4_28SM100_TMA_2SM_LOAD_MULTICASTENS4_14ComposedLayoutINS4_7SwizzleILi3ELi4ELi3EEENS4_18smem_ptr_flag_bitsILi16EEENSS_INS5_IJNSA_ILi8EEESG_EEENS5_IJSG_SC_EEEEEEEvNS4_8identityENS4_18SM100_TMA_2SM_LOADES1A_vS1B_EENS_8epilogue10collective18CollectiveEpilogueINS1E_23Sm100TmaWarpSpecializedILi3ELi2ELi32ELb1ELb0EEEJNS5_IJNSA_ILi128EEESG_SG_EEENS5_IJNSS_IS1J_SC_EENSS_INSA_ILi32EEESC_EEEEESI_SJ_SI_SJ_NS1E_6fusion15FusionCallbacksIS1I_NS1P_17LinearCombinationISI_fSI_fLNS_15FloatRoundStyleE2EEES1K_S1O_JEEENS4_5SM1004TMEM4LOAD26SM100_TMEM_LOAD_32dp32b32xENS4_13SM90_TMA_LOADENS11_INS12_ILi2ELi4ELi3EEES15_NSS_INS5_IJS16_S1M_EEENS5_IJS1M_SC_EEEEEEENS4_39AutoVectorizingCopyWithAssumedAlignmentILi128EEENS4_14SM90_TMA_STOREES24_S26_S26_EEEvvEEEEvNT_6ParamsE)
        /*0038*/ 	.word	0x00000000


	//----- nvinfo : EIATTR_MIN_STACK_SIZE
	.align		4
.L_27:
        /*003c*/ 	.byte	0x04, 0x12
        /*003e*/ 	.short	(.L_29 - .L_28)
	.align		4
.L_28:
        /*0040*/ 	.word	index@(_ZN7cutlass13device_kernelINS_4gemm6kernel13GemmUniversalIN4cute5tupleIJiiiiEEENS1_10collective13CollectiveMmaINS1_35MainloopSm100TmaUmmaWarpSpecializedILi5ELi2ELi4ENS5_IJNS4_1CILi2EEESB_NSA_ILi1EEEEEEEENS5_IJNSA_ILi256EEENSA_ILi64EEESG_EEENS_10bfloat16_tENS5_IJlSC_lEEESI_SJ_NS4_8TiledMMAINS4_8MMA_AtomIJNS4_26SM100_MMA_F16BF16_2x1SM_SSISI_SI_fLi256ELi64ELNS4_4UMMA5MajorE0ELSO_0ELNSN_7ScaleInE0ELSP_0EEEEEENS4_6LayoutINS5_IJSC_SC_SC_EEENS5_IJNSA_ILi0EEESU_SU_EEEEENS5_IJNS4_10UnderscoreESX_SX_EEEEENS4_28SM100_TMA_2SM_LOAD_MULTICASTENS4_14ComposedLayoutINS4_7SwizzleILi3ELi4ELi3EEENS4_18smem_ptr_flag_bitsILi16EEENSS_INS5_IJNSA_ILi8EEESG_EEENS5_IJSG_SC_EEEEEEEvNS4_8identityENS4_18SM100_TMA_2SM_LOADES1A_vS1B_EENS_8epilogue10collective18CollectiveEpilogueINS1E_23Sm100TmaWarpSpecializedILi3ELi2ELi32ELb1ELb0EEEJNS5_IJNSA_ILi128EEESG_SG_EEENS5_IJNSS_IS1J_SC_EENSS_INSA_ILi32EEESC_EEEEESI_SJ_SI_SJ_NS1E_6fusion15FusionCallbacksIS1I_NS1P_17LinearCombinationISI_fSI_fLNS_15FloatRoundStyleE2EEES1K_S1O_JEEENS4_5SM1004TMEM4LOAD26SM100_TMEM_LOAD_32dp32b32xENS4_13SM90_TMA_LOADENS11_INS12_ILi2ELi4ELi3EEES15_NSS_INS5_IJS16_S1M_EEENS5_IJS1M_SC_EEEEEEENS4_39AutoVectorizingCopyWithAssumedAlignmentILi128EEENS4_14SM90_TMA_STOREES24_S26_S26_EEEvvEEEEvNT_6ParamsE)
        /*0044*/ 	.word	0x00000000
.L_29:


//--------------------- .nv.compat                --------------------------
	.section	.nv.compat,"",@"SHT_CUDA_COMPAT_INFO"
	.align	4
        /*0000*/ 	.byte	0x02, 0x09, 0x01, 0x00, 0x02, 0x02, 0x02, 0x00, 0x02, 0x05, 0x05, 0x00, 0x03, 0x07, 0x01, 0x01
        /*0010*/ 	.byte	0x02, 0x03, 0x01, 0x00, 0x02, 0x06, 0x01, 0x00, 0x04, 0x0b, 0x08, 0x00, 0x09, 0x00, 0x00, 0x00
        /*0020*/ 	.byte	0x00, 0x00, 0x00, 0x00


//--------------------- .nv.info._ZN7cutlass13device_kernelINS_4gemm6kernel13GemmUniversalIN4cute5tupleIJiiiiEEENS1_10collective13CollectiveMmaINS1_35MainloopSm100TmaUmmaWarpSpecializedILi5ELi2ELi4ENS5_IJNS4_1CILi2EEESB_NSA_ILi1EEEEEEEENS5_IJNSA_ILi256EEENSA_ILi64EEESG_EEENS_10bfloat16_tENS5_IJlSC_lEEESI_SJ_NS4_8TiledMMAINS4_8MMA_AtomIJNS4_26SM100_MMA_F16BF16_2x1SM_SSISI_SI_fLi256ELi64ELNS4_4UMMA5MajorE0ELSO_0ELNSN_7ScaleInE0ELSP_0EEEEEENS4_6LayoutINS5_IJSC_SC_SC_EEENS5_IJNSA_ILi0EEESU_SU_EEEEENS5_IJNS4_10UnderscoreESX_SX_EEEEENS4_28SM100_TMA_2SM_LOAD_MULTICASTENS4_14ComposedLayoutINS4_7SwizzleILi3ELi4ELi3EEENS4_18smem_ptr_flag_bitsILi16EEENSS_INS5_IJNSA_ILi8EEESG_EEENS5_IJSG_SC_EEEEEEEvNS4_8identityENS4_18SM100_TMA_2SM_LOADES1A_vS1B_EENS_8epilogue10collective18CollectiveEpilogueINS1E_23Sm100TmaWarpSpecializedILi3ELi2ELi32ELb1ELb0EEEJNS5_IJNSA_ILi128EEESG_SG_EEENS5_IJNSS_IS1J_SC_EENSS_INSA_ILi32EEESC_EEEEESI_SJ_SI_SJ_NS1E_6fusion15FusionCallbacksIS1I_NS1P_17LinearCombinationISI_fSI_fLNS_15FloatRoundStyleE2EEES1K_S1O_JEEENS4_5SM1004TMEM4LOAD26SM100_TMEM_LOAD_32dp32b32xENS4_13SM90_TMA_LOADENS11_INS12_ILi2ELi4ELi3EEES15_NSS_INS5_IJS16_S1M_EEENS5_IJS1M_SC_EEEEEEENS4_39AutoVectorizingCopyWithAssumedAlignmentILi128EEENS4_14SM90_TMA_STOREES24_S26_S26_EEEvvEEEEvNT_6ParamsE --------------------------
	.section	.nv.info._ZN7cutlass13device_kernelINS_4gemm6kernel13GemmUniversalIN4cute5tupleIJiiiiEEENS1_10collective13CollectiveMmaINS1_35MainloopSm100TmaUmmaWarpSpecializedILi5ELi2ELi4ENS5_IJNS4_1CILi2EEESB_NSA_ILi1EEEEEEEENS5_IJNSA_ILi256EEENSA_ILi64EEESG_EEENS_10bfloat16_tENS5_IJlSC_lEEESI_SJ_NS4_8TiledMMAINS4_8MMA_AtomIJNS4_26SM100_MMA_F16BF16_2x1SM_SSISI_SI_fLi256ELi64ELNS4_4UMMA5MajorE0ELSO_0ELNSN_7ScaleInE0ELSP_0EEEEEENS4_6LayoutINS5_IJSC_SC_SC_EEENS5_IJNSA_ILi0EEESU_SU_EEEEENS5_IJNS4_10UnderscoreESX_SX_EEEEENS4_28SM100_TMA_2SM_LOAD_MULTICASTENS4_14ComposedLayoutINS4_7SwizzleILi3ELi4ELi3EEENS4_18smem_ptr_flag_bitsILi16EEENSS_INS5_IJNSA_ILi8EEESG_EEENS5_IJSG_SC_EEEEEEEvNS4_8identityENS4_18SM100_TMA_2SM_LOADES1A_vS1B_EENS_8epilogue10collective18CollectiveEpilogueINS1E_23Sm100TmaWarpSpecializedILi3ELi2ELi32ELb1ELb0EEEJNS5_IJNSA_ILi128EEESG_SG_EEENS5_IJNSS_IS1J_SC_EENSS_INSA_ILi32EEESC_EEEEESI_SJ_SI_SJ_NS1E_6fusion15FusionCallbacksIS1I_NS1P_17LinearCombinationISI_fSI_fLNS_15FloatRoundStyleE2EEES1K_S1O_JEEENS4_5SM1004TMEM4LOAD26SM100_TMEM_LOAD_32dp32b32xENS4_13SM90_TMA_LOADENS11_INS12_ILi2ELi4ELi3EEES15_NSS_INS5_IJS16_S1M_EEENS5_IJS1M_SC_EEEEEEENS4_39AutoVectorizingCopyWithAssumedAlignmentILi128EEENS4_14SM90_TMA_STOREES24_S26_S26_EEEvvEEEEvNT_6ParamsE,"",@"SHT_CUDA_INFO"
	.sectionflags	@""
	.align	4


	//----- nvinfo : EIATTR_CUDA_API_VERSION
	.align		4
        /*0000*/ 	.byte	0x04, 0x37
        /*0002*/ 	.short	(.L_31 - .L_30)
.L_30:
        /*0004*/ 	.word	0x00000082


	//----- nvinfo : EIATTR_KPARAM_INFO
	.align		4
.L_31:
        /*0008*/ 	.byte	0x04, 0x17
        /*000a*/ 	.short	(.L_33 - .L_32)
.L_32:
        /*000c*/ 	.word	0x00000000
        /*0010*/ 	.short	0x0000
        /*0012*/ 	.short	0x0000
        /*0014*/ 	.byte	0x00, 0xf0, 0x01, 0x20


	//----- nvinfo : EIATTR_AT_ENTRY_FRAGMENTS
	.align		4
.L_33:
        /*0018*/ 	.byte	0x04, 0x4f
        /*001a*/ 	.short	(.L_35 - .L_34)


	//   ....[0]....
.L_34:
        /*001c*/ 	.word	0x00000007


	//----- nvinfo : EIATTR_RESERVED_SMEM_USED
	.align		4
.L_35:
        /*0020*/ 	.byte	0x01, 0x41
	.zero		2


	//----- nvinfo : EIATTR_SPARSE_MMA_MASK
	.align		4
        /*0024*/ 	.byte	0x03, 0x50
        /*0026*/ 	.short	0x0000


	//----- nvinfo : EIATTR_TCGEN05_2CTA_USED
	.align		4
        /*0028*/ 	.byte	0x01, 0x52
	.zero		2


	//----- nvinfo : EIATTR_MAXREG_COUNT
	.align		4
        /*002c*/ 	.byte	0x03, 0x1b
        /*002e*/ 	.short	0x00ff


	//----- nvinfo : EIATTR_NUM_BARRIERS
	.align		4
        /*0030*/ 	.byte	0x02, 0x4c
        /*0032*/ 	.byte	0x07
	.zero		1


	//----- nvinfo : EIATTR_EXTERNS
	.align		4
        /*0034*/ 	.byte	0x04, 0x0f
        /*0036*/ 	.short	(.L_37 - .L_36)


	//   ....[0]....
	.align		4
.L_36:
        /*0038*/ 	.word	index@(__assertfail)


	//----- nvinfo : EIATTR_MERCURY_ISA_VERSION
	.align		4
.L_37:
        /*003c*/ 	.byte	0x03, 0x5f
        /*003e*/ 	.short	0x0101


	//----- nvinfo : EIATTR_INT_WARP_WIDE_INSTR_OFFSETS
	.align		4
        /*0040*/ 	.byte	0x04, 0x31
        /*0042*/ 	.short	(.L_39 - .L_38)


	//   ....[0]....
.L_38:
        /*0044*/ 	.word	0x00000de0


	//   ....[1]....
        /*0048*/ 	.word	0x00000e90


	//   ....[2]....
        /*004c*/ 	.word	0x00004440


	//   ....[3]....
        /*0050*/ 	.word	0x00004460


	//   ....[4]....
        /*0054*/ 	.word	0x00004490


	//   ....[5]....
        /*0058*/ 	.word	0x00005070


	//   ....[6]....
        /*005c*/ 	.word	0x000050f0


	//   ....[7]....
        /*0060*/ 	.word	0x00005200


	//   ....[8]....
        /*0064*/ 	.word	0x00005310


	//----- nvinfo : EIATTR_COOP_GROUP_MASK_REGIDS
	.align		4
.L_39:
        /*0068*/ 	.byte	0x04, 0x29
        /*006a*/ 	.short	(.L_41 - .L_40)


	//   ....[0]....
.L_40:
        /*006c*/ 	.word	0xffffffff


	//   ....[1]....
        /*0070*/ 	.word	0xffffffff


	//   ....[2]....
        /*0074*/ 	.word	0xffffffff


	//   ....[3]....
        /*0078*/ 	.word	0xffffffff


	//   ....[4]....
        /*007c*/ 	.word	0xffffffff


	//   ....[5]....
        /*0080*/ 	.word	0xffffffff


	//   ....[6]....
        /*0084*/ 	.word	0xffffffff


	//   ....[7]....
        /*0088*/ 	.word	0xffffffff


	//   ....[8]....
        /*008c*/ 	.word	0xffffffff


	//   ....[9]....
        /*0090*/ 	.word	0xffffffff


	//   ....[10]....
        /*0094*/ 	.word	0xffffffff


	//   ....[11]....
        /*0098*/ 	.word	0xffffffff


	//   ....[12]....
        /*009c*/ 	.word	0xffffffff


	//   ....[13]....
        /*00a0*/ 	.word	0xffffffff


	//----- nvinfo : EIATTR_COOP_GROUP_INSTR_OFFSETS
	.align		4
.L_41:
        /*00a4*/ 	.byte	0x04, 0x28
        /*00a6*/ 	.short	(.L_43 - .L_42)


	//   ....[0]....
.L_42:
        /*00a8*/ 	.word	0x000000b0


	//   ....[1]....
        /*00ac*/ 	.word	0x00000520


	//   ....[2]....
        /*00b0*/ 	.word	0x00000710


	//   ....[3]....
        /*00b4*/ 	.word	0x00000890


	//   ....[4]....
        /*00b8*/ 	.word	0x00000990


	//   ....[5]....
        /*00bc*/ 	.word	0x00000b00


	//   ....[6]....
        /*00c0*/ 	.word	0x00000ca0


	//   ....[7]....
        /*00c4*/ 	.word	0x00000f00


	//   ....[8]....
        /*00c8*/ 	.word	0x000022a0


	//   ....[9]....
        /*00cc*/ 	.word	0x00003220


	//   ....[10]....
        /*00d0*/ 	.word	0x000036f0


	//   ....[11]....
        /*00d4*/ 	.word	0x00003720


	//   ....[12]....
        /*00d8*/ 	.word	0x00004340


	//   ....[13]....
        /*00dc*/ 	.word	0x00004550


	//----- nvinfo : EIATTR_VRC_CTA_INIT_COUNT
	.align		4
.L_43:
        /*00e0*/ 	.byte	0x02, 0x4a
        /*00e2*/ 	.byte	0x80
	.zero		1


	//----- nvinfo : EIATTR_SYSCALL_OFFSETS
	.align		4
        /*00e4*/ 	.byte	0x04, 0x46
        /*00e6*/ 	.short	(.L_45 - .L_44)


	//   ....[0]....
.L_44:
        /*00e8*/ 	.word	0x00005ff0


	//   ....[1]....
        /*00ec*/ 	.word	0x000060e0


	//   ....[2]....
        /*00f0*/ 	.word	0x00006980


	//   ....[3]....
        /*00f4*/ 	.word	0x00007650


	//----- nvinfo : EIATTR_MBARRIER_INSTR_OFFSETS
	.align		4
.L_45:
        /*00f8*/ 	.byte	0x04, 0x39
        /*00fa*/ 	.short	(.L_47 - .L_46)


	//   ....[0]....
.L_46:
        /*00fc*/ 	.word	0x00000660
        /*0100*/ 	.word	0x000000ff
        /*0104*/ 	.word	0x00000000
        /*0108*/ 	.short	0x0100
        /*010a*/ 	.byte	0x04
	.zero		1


	//   ....[1]....
        /*010c*/ 	.word	0x00000670
        /*0110*/ 	.word	0x000000ff
        /*0114*/ 	.word	0x00000028
        /*0118*/ 	.short	0x0100
        /*011a*/ 	.byte	0x04
	.zero		1


	//   ....[2]....
        /*011c*/ 	.word	0x00000680
        /*0120*/ 	.word	0x000000ff
        /*0124*/ 	.word	0x00000008
        /*0128*/ 	.short	0x0100
        /*012a*/ 	.byte	0x04
	.zero		1


	//   ....[3]....
        /*012c*/ 	.word	0x00000690
        /*0130*/ 	.word	0x000000ff
        /*0134*/ 	.word	0x00000030
        /*0138*/ 	.short	0x0100
        /*013a*/ 	.byte	0x04
	.zero		1


	//   ....[4]....
        /*013c*/ 	.word	0x000006a0
        /*0140*/ 	.word	0x000000ff
        /*0144*/ 	.word	0x00000010
        /*0148*/ 	.short	0x0100
        /*014a*/ 	.byte	0x04
	.zero		1


	//   ....[5]....
        /*014c*/ 	.word	0x000006b0
        /*0150*/ 	.word	0x000000ff
        /*0154*/ 	.word	0x00000038
        /*0158*/ 	.short	0x0100
        /*015a*/ 	.byte	0x04
	.zero		1


	//   ....[6]....
        /*015c*/ 	.word	0x000006c0
        /*0160*/ 	.word	0x000000ff
        /*0164*/ 	.word	0x00000018
        /*0168*/ 	.short	0x0100
        /*016a*/ 	.byte	0x04
	.zero		1


	//   ....[7]....
        /*016c*/ 	.word	0x000006d0
        /*0170*/ 	.word	0x000000ff
        /*0174*/ 	.word	0x00000040
        /*0178*/ 	.short	0x0100
        /*017a*/ 	.byte	0x04
	.zero		1


	//   ....[8]....
        /*017c*/ 	.word	0x000006e0
        /*0180*/ 	.word	0x000000ff
        /*0184*/ 	.word	0x00000020
        /*0188*/ 	.short	0x0100
        /*018a*/ 	.byte	0x04
	.zero		1


	//   ....[9]....
        /*018c*/ 	.word	0x000006f0
        /*0190*/ 	.word	0x000000ff
        /*0194*/ 	.word	0x00000048
        /*0198*/ 	.short	0x0100
        /*019a*/ 	.byte	0x04
	.zero		1


	//   ....[10]....
        /*019c*/ 	.word	0x00000820
        /*01a0*/ 	.word	0x000000ff
        /*01a4*/ 	.word	0x00000050
        /*01a8*/ 	.short	0x0100
        /*01aa*/ 	.byte	0x04
	.zero		1


	//   ....[11]....
        /*01ac*/ 	.word	0x00000830
        /*01b0*/ 	.word	0x000000ff
        /*01b4*/ 	.word	0x00000068
        /*01b8*/ 	.short	0x0100
        /*01ba*/ 	.byte	0x04
	.zero		1


	//   ....[12]....
        /*01bc*/ 	.word	0x00000840
        /*01c0*/ 	.word	0x000000ff
        /*01c4*/ 	.word	0x00000058
        /*01c8*/ 	.short	0x0100
        /*01ca*/ 	.byte	0x04
	.zero		1


	//   ....[13]....
        /*01cc*/ 	.word	0x00000850
        /*01d0*/ 	.word	0x000000ff
        /*01d4*/ 	.word	0x00000070
        /*01d8*/ 	.short	0x0100
        /*01da*/ 	.byte	0x04
	.zero		1


	//   ....[14]....
        /*01dc*/ 	.word	0x00000860
        /*01e0*/ 	.word	0x000000ff
        /*01e4*/ 	.word	0x00000060
        /*01e8*/ 	.short	0x0100
        /*01ea*/ 	.byte	0x04
	.zero		1


	//   ....[15]....
        /*01ec*/ 	.word	0x00000870
        /*01f0*/ 	.word	0x000000ff
        /*01f4*/ 	.word	0x00000078
        /*01f8*/ 	.short	0x0100
        /*01fa*/ 	.byte	0x04
	.zero		1


	//   ....[16]....
        /*01fc*/ 	.word	0x00000960
        /*0200*/ 	.word	0x000000ff
        /*0204*/ 	.word	0x00000080
        /*0208*/ 	.short	0x0100
        /*020a*/ 	.byte	0x06
	.zero		1


	//   ....[17]....
        /*020c*/ 	.word	0x00000970
        /*0210*/ 	.word	0x000000ff
        /*0214*/ 	.word	0x00000088
        /*0218*/ 	.short	0x0100
        /*021a*/ 	.byte	0x06
	.zero		1


	//   ....[18]....
        /*021c*/ 	.word	0x00000ab0
        /*0220*/ 	.word	0x000000ff
        /*0224*/ 	.word	0x00000090
        /*0228*/ 	.short	0x0100
        /*022a*/ 	.byte	0x06
	.zero		1


	//   ....[19]....
        /*022c*/ 	.word	0x00000ac0
        /*0230*/ 	.word	0x000000ff
        /*0234*/ 	.word	0x000000a0
        /*0238*/ 	.short	0x0100
        /*023a*/ 	.byte	0x06
	.zero		1


	//   ....[20]....
        /*023c*/ 	.word	0x00000ad0
        /*0240*/ 	.word	0x000000ff
        /*0244*/ 	.word	0x00000098
        /*0248*/ 	.short	0x0100
        /*024a*/ 	.byte	0x06
	.zero		1


	//   ....[21]....
        /*024c*/ 	.word	0x00000ae0
        /*0250*/ 	.word	0x000000ff
        /*0254*/ 	.word	0x000000a8
        /*0258*/ 	.short	0x0100
        /*025a*/ 	.byte	0x06
	.zero		1


	//   ....[22]....
        /*025c*/ 	.word	0x00000c10
        /*0260*/ 	.word	0x000000ff
        /*0264*/ 	.word	0x000000b0
        /*0268*/ 	.short	0x0100
        /*026a*/ 	.byte	0x04
	.zero		1


	//   ....[23]....
        /*026c*/ 	.word	0x00000c20
        /*0270*/ 	.word	0x000000ff
        /*0274*/ 	.word	0x000000d0
        /*0278*/ 	.short	0x0100
        /*027a*/ 	.byte	0x04
	.zero		1


	//   ....[24]....
        /*027c*/ 	.word	0x00000c30
        /*0280*/ 	.word	0x000000ff
        /*0284*/ 	.word	0x000000b8
        /*0288*/ 	.short	0x0100
        /*028a*/ 	.byte	0x04
	.zero		1


	//   ....[25]....
        /*028c*/ 	.word	0x00000c40
        /*0290*/ 	.word	0x000000ff
        /*0294*/ 	.word	0x000000d8
        /*0298*/ 	.short	0x0100
        /*029a*/ 	.byte	0x04
	.zero		1


	//   ....[26]....
        /*029c*/ 	.word	0x00000c50
        /*02a0*/ 	.word	0x000000ff
        /*02a4*/ 	.word	0x000000c0
        /*02a8*/ 	.short	0x0100
        /*02aa*/ 	.byte	0x04
	.zero		1


	//   ....[27]....
        /*02ac*/ 	.word	0x00000c60
        /*02b0*/ 	.word	0x000000ff
        /*02b4*/ 	.word	0x000000e0
        /*02b8*/ 	.short	0x0100
        /*02ba*/ 	.byte	0x04
	.zero		1


	//   ....[28]....
        /*02bc*/ 	.word	0x00000c70
        /*02c0*/ 	.word	0x000000ff
        /*02c4*/ 	.word	0x000000c8
        /*02c8*/ 	.short	0x0100
        /*02ca*/ 	.byte	0x04
	.zero		1


	//   ....[29]....
        /*02cc*/ 	.word	0x00000c80
        /*02d0*/ 	.word	0x000000ff
        /*02d4*/ 	.word	0x000000e8
        /*02d8*/ 	.short	0x0100
        /*02da*/ 	.byte	0x04
	.zero		1


	//   ....[30]....
        /*02dc*/ 	.word	0x00000d80
        /*02e0*/ 	.word	0x000000ff
        /*02e4*/ 	.word	0x000000f0
        /*02e8*/ 	.short	0x0100
        /*02ea*/ 	.byte	0x04
	.zero		1


	//   ....[31]....
        /*02ec*/ 	.word	0x00000d90
        /*02f0*/ 	.word	0x000000ff
        /*02f4*/ 	.word	0x00000100
        /*02f8*/ 	.short	0x0100
        /*02fa*/ 	.byte	0x04
	.zero		1


	//   ....[32]....
        /*02fc*/ 	.word	0x00000da0
        /*0300*/ 	.word	0x000000ff
        /*0304*/ 	.word	0x000000f8
        /*0308*/ 	.short	0x0100
        /*030a*/ 	.byte	0x04
	.zero		1


	//   ....[33]....
        /*030c*/ 	.word	0x00000db0
        /*0310*/ 	.word	0x000000ff
        /*0314*/ 	.word	0x00000108
        /*0318*/ 	.short	0x0100
        /*031a*/ 	.byte	0x04
	.zero		1


	//   ....[34]....
        /*031c*/ 	.word	0x00000eb0
        /*0320*/ 	.word	0x000000ff
        /*0324*/ 	.word	0x00000110
        /*0328*/ 	.short	0x0100
        /*032a*/ 	.byte	0x06
	.zero		1


	//   ....[35]....
        /*032c*/ 	.word	0x00001ae0
        /*0330*/ 	.word	0x00000000
        /*0334*/ 	.word	0x00000100
        /*0338*/ 	.short	0x010a
        /*033a*/ 	.byte	0xff
	.zero		1


	//   ....[36]....
        /*033c*/ 	.word	0x00001b00
        /*0340*/ 	.word	0x00000000
        /*0344*/ 	.word	0x000000f0
        /*0348*/ 	.short	0x0101
        /*034a*/ 	.byte	0xff
	.zero		1


	//   ....[37]....
        /*034c*/ 	.word	0x00001bb0
        /*0350*/ 	.word	0x000000ff
        /*0354*/ 	.word	0x00000028
        /*0358*/ 	.short	0x010a
        /*035a*/ 	.byte	0x04
	.zero		1


	//   ....[38]....
        /*035c*/ 	.word	0x00001c80
        /*0360*/ 	.word	0x000000ff
        /*0364*/ 	.word	0x00000028
        /*0368*/ 	.short	0x010a
        /*036a*/ 	.byte	0x21
	.zero		1


	//   ....[39]....
        /*036c*/ 	.word	0x00001e30
        /*0370*/ 	.word	0x000000ff
        /*0374*/ 	.word	0x00000028
        /*0378*/ 	.short	0x010a
        /*037a*/ 	.byte	0x05
	.zero		1


	//   ....[40]....
        /*037c*/ 	.word	0x00001f50
        /*0380*/ 	.word	0x000000ff
        /*0384*/ 	.word	0x00000088
        /*0388*/ 	.short	0x0101
        /*038a*/ 	.byte	0x0d
	.zero		1


	//   ....[41]....
        /*038c*/ 	.word	0x00001f70
        /*0390*/ 	.word	0x000000ff
        /*0394*/ 	.word	0x00000028
        /*0398*/ 	.short	0x010a
        /*039a*/ 	.byte	0x04
	.zero		1


	//   ....[42]....
        /*039c*/ 	.word	0x00001ff0
        /*03a0*/ 	.word	0x000000ff
        /*03a4*/ 	.word	0x00000028
        /*03a8*/ 	.short	0x010a
        /*03aa*/ 	.byte	0x11
	.zero		1


	//   ....[43]....
        /*03ac*/ 	.word	0x00002190
        /*03b0*/ 	.word	0x000000ff
        /*03b4*/ 	.word	0x00000028
        /*03b8*/ 	.short	0x010a
        /*03ba*/ 	.byte	0x05
	.zero		1


	//   ....[44]....
        /*03bc*/ 	.word	0x000022d0
        /*03c0*/ 	.word	0x00000003
        /*03c4*/ 	.word	0x00000090
        /*03c8*/ 	.short	0x010a
        /*03ca*/ 	.byte	0xff
	.zero		1


	//   ....[45]....
        /*03cc*/ 	.word	0x00002420
        /*03d0*/ 	.word	0x00000000
        /*03d4*/ 	.word	0x00000000
        /*03d8*/ 	.short	0x0101
        /*03da*/ 	.byte	0xff
	.zero		1


	//   ....[46]....
        /*03dc*/ 	.word	0x000029e0
        /*03e0*/ 	.word	0x000000ff
        /*03e4*/ 	.word	0x00000000
        /*03e8*/ 	.short	0x010a
        /*03ea*/ 	.byte	0x04
	.zero		1


	//   ....[47]....
        /*03ec*/ 	.word	0x00002a70
        /*03f0*/ 	.word	0x000000ff
        /*03f4*/ 	.word	0x00000000
        /*03f8*/ 	.short	0x010a
        /*03fa*/ 	.byte	0x05
	.zero		1


	//   ....[48]....
        /*03fc*/ 	.word	0x00002b00
        /*0400*/ 	.word	0x000000ff
        /*0404*/ 	.word	0x00000000
        /*0408*/ 	.short	0x010a
        /*040a*/ 	.byte	0x05
	.zero		1


	//   ....[49]....
        /*040c*/ 	.word	0x00002b90
        /*0410*/ 	.word	0x000000ff
        /*0414*/ 	.word	0x00000000
        /*0418*/ 	.short	0x010a
        /*041a*/ 	.byte	0x05
	.zero		1


	//   ....[50]....
        /*041c*/ 	.word	0x00002c30
        /*0420*/ 	.word	0x00000000
        /*0424*/ 	.word	0x00000000
        /*0428*/ 	.short	0x010a
        /*042a*/ 	.byte	0xff
	.zero		1


	//   ....[51]....
        /*042c*/ 	.word	0x00002d70
        /*0430*/ 	.word	0x00000000
        /*0434*/ 	.word	0x000000f0
        /*0438*/ 	.short	0x010a
        /*043a*/ 	.byte	0xff
	.zero		1


	//   ....[52]....
        /*043c*/ 	.word	0x00002de0
        /*0440*/ 	.word	0x00000004
        /*0444*/ 	.word	0x00000000
        /*0448*/ 	.short	0x0101
        /*044a*/ 	.byte	0xff
	.zero		1


	//   ....[53]....
        /*044c*/ 	.word	0x00002e00
        /*0450*/ 	.word	0x000000ff
        /*0454*/ 	.word	0x000000a0
        /*0458*/ 	.short	0x010a
        /*045a*/ 	.byte	0x04
	.zero		1


	//   ....[54]....
        /*045c*/ 	.word	0x00002f20
        /*0460*/ 	.word	0x00000000
        /*0464*/ 	.word	0x00000090
        /*0468*/ 	.short	0x010a
        /*046a*/ 	.byte	0xff
	.zero		1


	//   ....[55]....
        /*046c*/ 	.word	0x00003020
        /*0470*/ 	.word	0x00000000
        /*0474*/ 	.word	0x00000000
        /*0478*/ 	.short	0x0101
        /*047a*/ 	.byte	0xff
	.zero		1


	//   ....[56]....
        /*047c*/ 	.word	0x000030b0
        /*0480*/ 	.word	0x000000ff
        /*0484*/ 	.word	0x000000a0
        /*0488*/ 	.short	0x0106
        /*048a*/ 	.byte	0x04
	.zero		1


	//   ....[57]....
        /*048c*/ 	.word	0x000030d0
        /*0490*/ 	.word	0x000000ff
        /*0494*/ 	.word	0x000000a0
        /*0498*/ 	.short	0x010a
        /*049a*/ 	.byte	0x04
	.zero		1


	//   ....[58]....
        /*049c*/ 	.word	0x00003160
        /*04a0*/ 	.word	0x000000ff
        /*04a4*/ 	.word	0x000000a0
        /*04a8*/ 	.short	0x0106
        /*04aa*/ 	.byte	0x07
	.zero		1


	//   ....[59]....
        /*04ac*/ 	.word	0x000031a0
        /*04b0*/ 	.word	0x00000000
        /*04b4*/ 	.word	0x000000a0
        /*04b8*/ 	.short	0x010a
        /*04ba*/ 	.byte	0xff
	.zero		1


	//   ....[60]....
        /*04bc*/ 	.word	0x000033f0
        /*04c0*/ 	.word	0x000000ff
        /*04c4*/ 	.word	0x00000008
        /*04c8*/ 	.short	0x010a
        /*04ca*/ 	.byte	0x05
	.zero		1


	//   ....[61]....
        /*04cc*/ 	.word	0x00003410
        /*04d0*/ 	.word	0x000000ff
        /*04d4*/ 	.word	0x00000008
        /*04d8*/ 	.short	0x010a
        /*04da*/ 	.byte	0x05
	.zero		1


	//   ....[62]....
        /*04dc*/ 	.word	0x000035a0
        /*04e0*/ 	.word	0x000000ff
        /*04e4*/ 	.word	0x00000008
        /*04e8*/ 	.short	0x010a
        /*04ea*/ 	.byte	0x05
	.zero		1


	//   ....[63]....
        /*04ec*/ 	.word	0x000035c0
        /*04f0*/ 	.word	0x000000ff
        /*04f4*/ 	.word	0x00000008
        /*04f8*/ 	.short	0x010a
        /*04fa*/ 	.byte	0x05
	.zero		1


	//   ....[64]....
        /*04fc*/ 	.word	0x00003680
        /*0500*/ 	.word	0x000000ff
        /*0504*/ 	.word	0x00000000
        /*0508*/ 	.short	0x0101
        /*050a*/ 	.byte	0x04
	.zero		1


	//   ....[65]....
        /*050c*/ 	.word	0x000039c0
        /*0510*/ 	.word	0x00000000
        /*0514*/ 	.word	0x00000090
        /*0518*/ 	.short	0x010a
        /*051a*/ 	.byte	0xff
	.zero		1


	//   ....[66]....
        /*051c*/ 	.word	0x00003a80
        /*0520*/ 	.word	0x00000000
        /*0524*/ 	.word	0x00000000
        /*0528*/ 	.short	0x0101
        /*052a*/ 	.byte	0xff
	.zero		1


	//   ....[67]....
        /*052c*/ 	.word	0x00003b40
        /*0530*/ 	.word	0x000000ff
        /*0534*/ 	.word	0x00000000
        /*0538*/ 	.short	0x010a
        /*053a*/ 	.byte	0x04
	.zero		1


	//   ....[68]....
        /*053c*/ 	.word	0x00003b50
        /*0540*/ 	.word	0x000000ff
        /*0544*/ 	.word	0x000000d0
        /*0548*/ 	.short	0x010a
        /*054a*/ 	.byte	0x1f
	.zero		1


	//   ....[69]....
        /*054c*/ 	.word	0x00003c00
        /*0550*/ 	.word	0x000000ff
        /*0554*/ 	.word	0x00000000
        /*0558*/ 	.short	0x010a
        /*055a*/ 	.byte	0x05
	.zero		1


	//   ....[70]....
        /*055c*/ 	.word	0x00003d30
        /*0560*/ 	.word	0x000000ff
        /*0564*/ 	.word	0x00000000
        /*0568*/ 	.short	0x010a
        /*056a*/ 	.byte	0x04
	.zero		1


	//   ....[71]....
        /*056c*/ 	.word	0x00004030
        /*0570*/ 	.word	0x000000ff
        /*0574*/ 	.word	0x00000000
        /*0578*/ 	.short	0x010a
        /*057a*/ 	.byte	0x04
	.zero		1


	//   ....[72]....
        /*057c*/ 	.word	0x000040c0
        /*0580*/ 	.word	0x000000ff
        /*0584*/ 	.word	0x00000000
        /*0588*/ 	.short	0x010a
        /*058a*/ 	.byte	0x05
	.zero		1


	//   ....[73]....
        /*058c*/ 	.word	0x00004150
        /*0590*/ 	.word	0x000000ff
        /*0594*/ 	.word	0x00000000
        /*0598*/ 	.short	0x010a
        /*059a*/ 	.byte	0x05
	.zero		1


	//   ....[74]....
        /*059c*/ 	.word	0x000041f0
        /*05a0*/ 	.word	0x00000000
        /*05a4*/ 	.word	0x00000000
        /*05a8*/ 	.short	0x010a
        /*05aa*/ 	.byte	0xff
	.zero		1


	//   ....[75]....
        /*05ac*/ 	.word	0x00004230
        /*05b0*/ 	.word	0x00000000
        /*05b4*/ 	.word	0x00000000
        /*05b8*/ 	.short	0x010a
        /*05ba*/ 	.byte	0xff
	.zero		1


	//   ....[76]....
        /*05bc*/ 	.word	0x000042a0
        /*05c0*/ 	.word	0x000000ff
        /*05c4*/ 	.word	0x00000000
        /*05c8*/ 	.short	0x0101
        /*05ca*/ 	.byte	0x04
	.zero		1


	//   ....[77]....
        /*05cc*/ 	.word	0x000042e0
        /*05d0*/ 	.word	0x000000ff
        /*05d4*/ 	.word	0x00000110
        /*05d8*/ 	.short	0x010a
        /*05da*/ 	.byte	0x1a
	.zero		1


	//   ....[78]....
        /*05dc*/ 	.word	0x00004330
        /*05e0*/ 	.word	0x000000ff
        /*05e4*/ 	.word	0x00000000
        /*05e8*/ 	.short	0x0101
        /*05ea*/ 	.byte	0x04
	.zero		1


	//   ....[79]....
        /*05ec*/ 	.word	0x000047a0
        /*05f0*/ 	.word	0x0000000c
        /*05f4*/ 	.word	0x00000090
        /*05f8*/ 	.short	0x010a
        /*05fa*/ 	.byte	0xff
	.zero		1


	//   ....[80]....
        /*05fc*/ 	.word	0x00004910
        /*0600*/ 	.word	0x00000000
        /*0604*/ 	.word	0x00000000
        /*0608*/ 	.short	0x0101
        /*060a*/ 	.byte	0xff
	.zero		1


	//   ....[81]....
        /*060c*/ 	.word	0x00004d90
        /*0610*/ 	.word	0x000000ff
        /*0614*/ 	.word	0x00000088
        /*0618*/ 	.short	0x010a
        /*061a*/ 	.byte	0x18
	.zero		1


	//   ....[82]....
        /*061c*/ 	.word	0x00004f50
        /*0620*/ 	.word	0x000000ff
        /*0624*/ 	.word	0x00000068
        /*0628*/ 	.short	0x010a
        /*062a*/ 	.byte	0x04
	.zero		1


	//   ....[83]....
        /*062c*/ 	.word	0x00005130
        /*0630*/ 	.word	0x000000ff
        /*0634*/ 	.word	0x00000050
        /*0638*/ 	.short	0x010b
        /*063a*/ 	.byte	0x04
	.zero		1


	//   ....[84]....
        /*063c*/ 	.word	0x00005140
        /*0640*/ 	.word	0x000000ff
        /*0644*/ 	.word	0x00000000
        /*0648*/ 	.short	0x0101
        /*064a*/ 	.byte	0x14
	.zero		1


	//   ....[85]....
        /*064c*/ 	.word	0x00005150
        /*0650*/ 	.word	0x000000ff
        /*0654*/ 	.word	0x00000068
        /*0658*/ 	.short	0x010a
        /*065a*/ 	.byte	0x05
	.zero		1


	//   ....[86]....
        /*065c*/ 	.word	0x00005350
        /*0660*/ 	.word	0x000000ff
        /*0664*/ 	.word	0x00000050
        /*0668*/ 	.short	0x010b
        /*066a*/ 	.byte	0x05
	.zero		1


	//   ....[87]....
        /*066c*/ 	.word	0x00005360
        /*0670*/ 	.word	0x000000ff
        /*0674*/ 	.word	0x00000000
        /*0678*/ 	.short	0x0101
        /*067a*/ 	.byte	0x04
	.zero		1


	//   ....[88]....
        /*067c*/ 	.word	0x00005400
        /*0680*/ 	.word	0x000000ff
        /*0684*/ 	.word	0x00000000
        /*0688*/ 	.short	0x010a
        /*068a*/ 	.byte	0x04
	.zero		1


	//   ....[89]....
        /*068c*/ 	.word	0x00005490
        /*0690*/ 	.word	0x000000ff
        /*0694*/ 	.word	0x00000000
        /*0698*/ 	.short	0x010a
        /*069a*/ 	.byte	0x05
	.zero		1


	//   ....[90]....
        /*069c*/ 	.word	0x00005530
        /*06a0*/ 	.word	0x00000000
        /*06a4*/ 	.word	0x00000000
        /*06a8*/ 	.short	0x010a
        /*06aa*/ 	.byte	0xff
	.zero		1


	//   ....[91]....
        /*06ac*/ 	.word	0x00005880
        /*06b0*/ 	.word	0x00000003
        /*06b4*/ 	.word	0x00000090
        /*06b8*/ 	.short	0x010a
        /*06ba*/ 	.byte	0xff
	.zero		1


	//   ....[92]....
        /*06bc*/ 	.word	0x00005a00
        /*06c0*/ 	.word	0x00000000
        /*06c4*/ 	.word	0x00000000
        /*06c8*/ 	.short	0x0101
        /*06ca*/ 	.byte	0xff
	.zero		1


	//   ....[93]....
        /*06cc*/ 	.word	0x000065d0
        /*06d0*/ 	.word	0x00000000
        /*06d4*/ 	.word	0x00000050
        /*06d8*/ 	.short	0x010a
        /*06da*/ 	.byte	0xff
	.zero		1


	//   ....[94]....
        /*06dc*/ 	.word	0x00006640
        /*06e0*/ 	.word	0x00000059
        /*06e4*/ 	.word	0x000000b0
        /*06e8*/ 	.short	0x010a
        /*06ea*/ 	.byte	0xff
	.zero		1


	//   ....[95]....
        /*06ec*/ 	.word	0x00006730
        /*06f0*/ 	.word	0x00000000
        /*06f4*/ 	.word	0x00000050
        /*06f8*/ 	.short	0x010a
        /*06fa*/ 	.byte	0xff
	.zero		1


	//   ....[96]....
        /*06fc*/ 	.word	0x00006860
        /*0700*/ 	.word	0x00000059
        /*0704*/ 	.word	0x000000b0
        /*0708*/ 	.short	0x010a
        /*070a*/ 	.byte	0xff
	.zero		1


	//   ....[97]....
        /*070c*/ 	.word	0x00007390
        /*0710*/ 	.word	0x00000000
        /*0714*/ 	.word	0x00000000
        /*0718*/ 	.short	0x0101
        /*071a*/ 	.byte	0xff
	.zero		1


	//   ....[98]....
        /*071c*/ 	.word	0x000073a0
        /*0720*/ 	.word	0x00000003
        /*0724*/ 	.word	0x00000050
        /*0728*/ 	.short	0x010a
        /*072a*/ 	.byte	0xff
	.zero		1


	//   ....[99]....
        /*072c*/ 	.word	0x00007470
        /*0730*/ 	.word	0x00000003
        /*0734*/ 	.word	0x00000050
        /*0738*/ 	.short	0x010a
        /*073a*/ 	.byte	0xff
	.zero		1


	//   ....[100]....
        /*073c*/ 	.word	0x000078f0
        /*0740*/ 	.word	0x00000059
        /*0744*/ 	.word	0x00000000
        /*0748*/ 	.short	0x0101
        /*074a*/ 	.byte	0xff
	.zero		1


	//   ....[101]....
        /*074c*/ 	.word	0x00008110
        /*0750*/ 	.word	0x00000002
        /*0754*/ 	.word	0x00000000
        /*0758*/ 	.short	0x0101
        /*075a*/ 	.byte	0xff
	.zero		1


	//   ....[102]....
        /*075c*/ 	.word	0x000083d0
        /*0760*/ 	.word	0x000000ff
        /*0764*/ 	.word	0x00000000
        /*0768*/ 	.short	0x0101
        /*076a*/ 	.byte	0x04
	.zero		1


	//   ....[103]....
        /*076c*/ 	.word	0x000083f0
        /*0770*/ 	.word	0x00000000
        /*0774*/ 	.word	0x00000100
        /*0778*/ 	.short	0x010a
        /*077a*/ 	.byte	0xff
	.zero		1


	//   ....[104]....
        /*077c*/ 	.word	0x00008450
        /*0780*/ 	.word	0x00000000
        /*0784*/ 	.word	0x00000028
        /*0788*/ 	.short	0x010a
        /*078a*/ 	.byte	0xff
	.zero		1


	//   ....[105]....
        /*078c*/ 	.word	0x000084b0
        /*0790*/ 	.word	0x00000000
        /*0794*/ 	.word	0x00000028
        /*0798*/ 	.short	0x010a
        /*079a*/ 	.byte	0xff
	.zero		1


	//   ....[106]....
        /*079c*/ 	.word	0x00008500
        /*07a0*/ 	.word	0x00000003
        /*07a4*/ 	.word	0x00000090
        /*07a8*/ 	.short	0x010a
        /*07aa*/ 	.byte	0xff
	.zero		1


	//   ....[107]....
        /*07ac*/ 	.word	0x00008560
        /*07b0*/ 	.word	0x00000000
        /*07b4*/ 	.word	0x00000000
        /*07b8*/ 	.short	0x010a
        /*07ba*/ 	.byte	0xff
	.zero		1


	//   ....[108]....
        /*07bc*/ 	.word	0x000085c0
        /*07c0*/ 	.word	0x00000000
        /*07c4*/ 	.word	0x00000000
        /*07c8*/ 	.short	0x010a
        /*07ca*/ 	.byte	0xff
	.zero		1


	//   ....[109]....
        /*07cc*/ 	.word	0x00008620
        /*07d0*/ 	.word	0x00000000
        /*07d4*/ 	.word	0x00000000
        /*07d8*/ 	.short	0x010a
        /*07da*/ 	.byte	0xff
	.zero		1


	//   ....[110]....
        /*07dc*/ 	.word	0x00008680
        /*07e0*/ 	.word	0x00000000
        /*07e4*/ 	.word	0x00000000
        /*07e8*/ 	.short	0x010a
        /*07ea*/ 	.byte	0xff
	.zero		1


	//   ....[111]....
        /*07ec*/ 	.word	0x000086d0
        /*07f0*/ 	.word	0x00000000
        /*07f4*/ 	.word	0x000000f0
        /*07f8*/ 	.short	0x010a
        /*07fa*/ 	.byte	0xff
	.zero		1


	//   ....[112]....
        /*07fc*/ 	.word	0x00008730
        /*0800*/ 	.word	0x00000000
        /*0804*/ 	.word	0x000000a0
        /*0808*/ 	.short	0x010a
        /*080a*/ 	.byte	0xff
	.zero		1


	//   ....[113]....
        /*080c*/ 	.word	0x00008780
        /*0810*/ 	.word	0x00000000
        /*0814*/ 	.word	0x00000090
        /*0818*/ 	.short	0x010a
        /*081a*/ 	.byte	0xff
	.zero		1


	//   ....[114]....
        /*081c*/ 	.word	0x000087e0
        /*0820*/ 	.word	0x00000000
        /*0824*/ 	.word	0x000000a0
        /*0828*/ 	.short	0x010a
        /*082a*/ 	.byte	0xff
	.zero		1


	//   ....[115]....
        /*082c*/ 	.word	0x00008840
        /*0830*/ 	.word	0x00000005
        /*0834*/ 	.word	0x00000008
        /*0838*/ 	.short	0x010a
        /*083a*/ 	.byte	0xff
	.zero		1


	//   ....[116]....
        /*083c*/ 	.word	0x00008930
        /*0840*/ 	.word	0x00000003
        /*0844*/ 	.word	0x00000008
        /*0848*/ 	.short	0x010a
        /*084a*/ 	.byte	0xff
	.zero		1


	//   ....[117]....
        /*084c*/ 	.word	0x00008980
        /*0850*/ 	.word	0x00000000
        /*0854*/ 	.word	0x00000090
        /*0858*/ 	.short	0x010a
        /*085a*/ 	.byte	0xff
	.zero		1


	//   ....[118]....
        /*085c*/ 	.word	0x000089e0
        /*0860*/ 	.word	0x00000000
        /*0864*/ 	.word	0x000000d0
        /*0868*/ 	.short	0x010a
        /*086a*/ 	.byte	0xff
	.zero		1


	//   ....[119]....
        /*086c*/ 	.word	0x00008a40
        /*0870*/ 	.word	0x00000000
        /*0874*/ 	.word	0x00000000
        /*0878*/ 	.short	0x010a
        /*087a*/ 	.byte	0xff
	.zero		1


	//   ....[120]....
        /*087c*/ 	.word	0x00008aa0
        /*0880*/ 	.word	0x00000000
        /*0884*/ 	.word	0x00000000
        /*0888*/ 	.short	0x010a
        /*088a*/ 	.byte	0xff
	.zero		1


	//   ....[121]....
        /*088c*/ 	.word	0x00008b00
        /*0890*/ 	.word	0x00000000
        /*0894*/ 	.word	0x00000000
        /*0898*/ 	.short	0x010a
        /*089a*/ 	.byte	0xff
	.zero		1


	//   ....[122]....
        /*089c*/ 	.word	0x00008b60
        /*08a0*/ 	.word	0x00000000
        /*08a4*/ 	.word	0x00000000
        /*08a8*/ 	.short	0x010a
        /*08aa*/ 	.byte	0xff
	.zero		1


	//   ....[123]....
        /*08ac*/ 	.word	0x00008bc0
        /*08b0*/ 	.word	0x00000000
        /*08b4*/ 	.word	0x00000110
        /*08b8*/ 	.short	0x010a
        /*08ba*/ 	.byte	0xff
	.zero		1


	//   ....[124]....
        /*08bc*/ 	.word	0x00008c10
        /*08c0*/ 	.word	0x0000000c
        /*08c4*/ 	.word	0x00000090
        /*08c8*/ 	.short	0x010a
        /*08ca*/ 	.byte	0xff
	.zero		1


	//   ....[125]....
        /*08cc*/ 	.word	0x00008c70
        /*08d0*/ 	.word	0x00000000
        /*08d4*/ 	.word	0x00000088
        /*08d8*/ 	.short	0x010a
        /*08da*/ 	.byte	0xff
	.zero		1


	//   ....[126]....
        /*08dc*/ 	.word	0x00008cd0
        /*08e0*/ 	.word	0x00000000
        /*08e4*/ 	.word	0x00000068
        /*08e8*/ 	.short	0x010a
        /*08ea*/ 	.byte	0xff
	.zero		1


	//   ....[127]....
        /*08ec*/ 	.word	0x00008d30
        /*08f0*/ 	.word	0x00000009
        /*08f4*/ 	.word	0x00000068
        /*08f8*/ 	.short	0x010a
        /*08fa*/ 	.byte	0xff
	.zero		1


	//   ....[128]....
        /*08fc*/ 	.word	0x00008d90
        /*0900*/ 	.word	0x00000000
        /*0904*/ 	.word	0x00000000
        /*0908*/ 	.short	0x010a
        /*090a*/ 	.byte	0xff
	.zero		1


	//   ....[129]....
        /*090c*/ 	.word	0x00008df0
        /*0910*/ 	.word	0x00000000
        /*0914*/ 	.word	0x00000000
        /*0918*/ 	.short	0x010a
        /*091a*/ 	.byte	0xff
	.zero		1


	//   ....[130]....
        /*091c*/ 	.word	0x00008e40
        /*0920*/ 	.word	0x00000003
        /*0924*/ 	.word	0x00000090
        /*0928*/ 	.short	0x010a
        /*092a*/ 	.byte	0xff
	.zero		1


	//   ....[131]....
        /*092c*/ 	.word	0x00008e90
        /*0930*/ 	.word	0x00000000
        /*0934*/ 	.word	0x00000050
        /*0938*/ 	.short	0x010a
        /*093a*/ 	.byte	0xff
	.zero		1


	//   ....[132]....
        /*093c*/ 	.word	0x00008ee0
        /*0940*/ 	.word	0x00000059
        /*0944*/ 	.word	0x000000b0
        /*0948*/ 	.short	0x010a
        /*094a*/ 	.byte	0xff
	.zero		1


	//   ....[133]....
        /*094c*/ 	.word	0x00008f30
        /*0950*/ 	.word	0x00000003
        /*0954*/ 	.word	0x00000050
        /*0958*/ 	.short	0x010a
        /*095a*/ 	.byte	0xff
	.zero		1


	//----- nvinfo : EIATTR_NUM_MBARRIERS
	.align		4
.L_47:
        /*095c*/ 	.byte	0x03, 0x38
        /*095e*/ 	.short	0x0023


	//----- nvinfo : EIATTR_EXIT_INSTR_OFFSETS
	.align		4
        /*0960*/ 	.byte	0x04, 0x1c
        /*0962*/ 	.short	(.L_49 - .L_48)


	//   ....[0]....
.L_48:
        /*0964*/ 	.word	0x00002c60


	//   ....[1]....
        /*0968*/ 	.word	0x00003170


	//   ....[2]....
        /*096c*/ 	.word	0x000031d0


	//   ....[3]....
        /*0970*/ 	.word	0x00004560


	//   ....[4]....
        /*0974*/ 	.word	0x00005560


	//   ....[5]....
        /*0978*/ 	.word	0x000055a0


	//   ....[6]....
        /*097c*/ 	.word	0x000082b0


	//   ....[7]....
        /*0980*/ 	.word	0x00008330


	//   ....[8]....
        /*0984*/ 	.word	0x00008360


	//   ....[9]....
        /*0988*/ 	.word	0x000083e0


	//----- nvinfo : EIATTR_MAX_THREADS
	.align		4
.L_49:
        /*098c*/ 	.byte	0x04, 0x05
        /*098e*/ 	.short	(.L_51 - .L_50)
.L_50:
        /*0990*/ 	.word	0x00000100
        /*0994*/ 	.word	0x00000001
        /*0998*/ 	.word	0x00000001


	//----- nvinfo : EIATTR_CRS_STACK_SIZE
	.align		4
.L_51:
        /*099c*/ 	.byte	0x04, 0x1e
        /*099e*/ 	.short	(.L_53 - .L_52)
.L_52:
        /*09a0*/ 	.word	0x00000000


	//----- nvinfo : EIATTR_CBANK_PARAM_SIZE
	.align		4
.L_53:
        /*09a4*/ 	.byte	0x03, 0x19
        /*09a6*/ 	.short	0x0800


	//----- nvinfo : EIATTR_PARAM_CBANK
	.align		4
        /*09a8*/ 	.byte	0x04, 0x0a
        /*09aa*/ 	.short	(.L_55 - .L_54)
	.align		4
.L_54:
        /*09ac*/ 	.word	index@(.nv.constant0._ZN7cutlass13device_kernelINS_4gemm6kernel13GemmUniversalIN4cute5tupleIJiiiiEEENS1_10collective13CollectiveMmaINS1_35MainloopSm100TmaUmmaWarpSpecializedILi5ELi2ELi4ENS5_IJNS4_1CILi2EEESB_NSA_ILi1EEEEEEEENS5_IJNSA_ILi256EEENSA_ILi64EEESG_EEENS_10bfloat16_tENS5_IJlSC_lEEESI_SJ_NS4_8TiledMMAINS4_8MMA_AtomIJNS4_26SM100_MMA_F16BF16_2x1SM_SSISI_SI_fLi256ELi64ELNS4_4UMMA5MajorE0ELSO_0ELNSN_7ScaleInE0ELSP_0EEEEEENS4_6LayoutINS5_IJSC_SC_SC_EEENS5_IJNSA_ILi0EEESU_SU_EEEEENS5_IJNS4_10UnderscoreESX_SX_EEEEENS4_28SM100_TMA_2SM_LOAD_MULTICASTENS4_14ComposedLayoutINS4_7SwizzleILi3ELi4ELi3EEENS4_18smem_ptr_flag_bitsILi16EEENSS_INS5_IJNSA_ILi8EEESG_EEENS5_IJSG_SC_EEEEEEEvNS4_8identityENS4_18SM100_TMA_2SM_LOADES1A_vS1B_EENS_8epilogue10collective18CollectiveEpilogueINS1E_23Sm100TmaWarpSpecializedILi3ELi2ELi32ELb1ELb0EEEJNS5_IJNSA_ILi128EEESG_SG_EEENS5_IJNSS_IS1J_SC_EENSS_INSA_ILi32EEESC_EEEEESI_SJ_SI_SJ_NS1E_6fusion15FusionCallbacksIS1I_NS1P_17LinearCombinationISI_fSI_fLNS_15FloatRoundStyleE2EEES1K_S1O_JEEENS4_5SM1004TMEM4LOAD26SM100_TMEM_LOAD_32dp32b32xENS4_13SM90_TMA_LOADENS11_INS12_ILi2ELi4ELi3EEES15_NSS_INS5_IJS16_S1M_EEENS5_IJS1M_SC_EEEEEEENS4_39AutoVectorizingCopyWithAssumedAlignmentILi128EEENS4_14SM90_TMA_STOREES24_S26_S26_EEEvvEEEEvNT_6ParamsE)
        /*09b0*/ 	.short	0x0380
        /*09b2*/ 	.short	0x0800


	//----- nvinfo : EIATTR_SW_WAR
	.align		4
.L_55:
        /*09b4*/ 	.byte	0x04, 0x36
        /*09b6*/ 	.short	(.L_57 - .L_56)
.L_56:
        /*09b8*/ 	.word	0x00000008
.L_57:


//--------------------- .nv.callgraph             --------------------------
	.section	.nv.callgraph,"",@"SHT_CUDA_CALLGRAPH"
	.align	4
	.sectionentsize	8
	.align		4
        /*0000*/ 	.word	0x00000000
	.align		4
        /*0004*/ 	.word	0xffffffff
	.align		4
        /*0008*/ 	.word	index@(_ZN7cutlass13device_kernelINS_4gemm6kernel13GemmUniversalIN4cute5tupleIJiiiiEEENS1_10collective13CollectiveMmaINS1_35MainloopSm100TmaUmmaWarpSpecializedILi5ELi2ELi4ENS5_IJNS4_1CILi2EEESB_NSA_ILi1EEEEEEEENS5_IJNSA_ILi256EEENSA_ILi64EEESG_EEENS_10bfloat16_tENS5_IJlSC_lEEESI_SJ_NS4_8TiledMMAINS4_8MMA_AtomIJNS4_26SM100_MMA_F16BF16_2x1SM_SSISI_SI_fLi256ELi64ELNS4_4UMMA5MajorE0ELSO_0ELNSN_7ScaleInE0ELSP_0EEEEEENS4_6LayoutINS5_IJSC_SC_SC_EEENS5_IJNSA_ILi0EEESU_SU_EEEEENS5_IJNS4_10UnderscoreESX_SX_EEEEENS4_28SM100_TMA_2SM_LOAD_MULTICASTENS4_14ComposedLayoutINS4_7SwizzleILi3ELi4ELi3EEENS4_18smem_ptr_flag_bitsILi16EEENSS_INS5_IJNSA_ILi8EEESG_EEENS5_IJSG_SC_EEEEEEEvNS4_8identityENS4_18SM100_TMA_2SM_LOADES1A_vS1B_EENS_8epilogue10collective18CollectiveEpilogueINS1E_23Sm100TmaWarpSpecializedILi3ELi2ELi32ELb1ELb0EEEJNS5_IJNSA_ILi128EEESG_SG_EEENS5_IJNSS_IS1J_SC_EENSS_INSA_ILi32EEESC_EEEEESI_SJ_SI_SJ_NS1E_6fusion15FusionCallbacksIS1I_NS1P_17LinearCombinationISI_fSI_fLNS_15FloatRoundStyleE2EEES1K_S1O_JEEENS4_5SM1004TMEM4LOAD26SM100_TMEM_LOAD_32dp32b32xENS4_13SM90_TMA_LOADENS11_INS12_ILi2ELi4ELi3EEES15_NSS_INS5_IJS16_S1M_EEENS5_IJS1M_SC_EEEEEEENS4_39AutoVectorizingCopyWithAssumedAlignmentILi128EEENS4_14SM90_TMA_STOREES24_S26_S26_EEEvvEEEEvNT_6ParamsE)
	.align		4
        /*000c*/ 	.word	index@(__assertfail)
	.align		4
        /*0010*/ 	.word	0x00000000
	.align		4
        /*0014*/ 	.word	0xfffffffe
	.align		4
        /*0018*/ 	.word	0x00000000
	.align		4
        /*001c*/ 	.word	0xfffffffd
	.align		4
        /*0020*/ 	.word	0x00000000
	.align		4
        /*0024*/ 	.word	0xfffffffc


//--------------------- .nv.constant4             --------------------------
	.section	.nv.constant4,"a",@progbits
	.align	8
	.align		8
.nv.constant4:
        /*0000*/ 	.dword	__assertfail
	.align		8
        /*0008*/ 	.dword	__unnamed_1
	.align		8
        /*0010*/ 	.dword	__unnamed_2
	.align		8
        /*0018*/ 	.dword	_ZN39_INTERNAL_1974c8a7_4_k_cu_d7402bbe_86634cuda3std3__45__cpo5beginE
	.align		8
        /*0020*/ 	.dword	_ZN39_INTERNAL_1974c8a7_4_k_cu_d7402bbe_86634cuda3std3__45__cpo3endE
	.align		8
        /*0028*/ 	.dword	_ZN39_INTERNAL_1974c8a7_4_k_cu_d7402bbe_86634cuda3std3__45__cpo6cbeginE
	.align		8
        /*0030*/ 	.dword	_ZN39_INTERNAL_1974c8a7_4_k_cu_d7402bbe_86634cuda3std3__45__cpo4cendE
	.align		8
        /*0038*/ 	.dword	_ZN39_INTERNAL_1974c8a7_4_k_cu_d7402bbe_86634cuda3std3__441_GLOBAL__N__1974c8a7_4_k_cu_d7402bbe_86636ignoreE
	.align		8
        /*0040*/ 	.dword	_ZN39_INTERNAL_1974c8a7_4_k_cu_d7402bbe_86634cuda3std3__419piecewise_constructE
	.align		8
        /*0048*/ 	.dword	_ZN39_INTERNAL_1974c8a7_4_k_cu_d7402bbe_86634cuda3std3__48in_placeE
	.align		8
        /*0050*/ 	.dword	_ZN39_INTERNAL_1974c8a7_4_k_cu_d7402bbe_86634cuda3std6ranges3__45__cpo4swapE
	.align		8
        /*0058*/ 	.dword	_ZN39_INTERNAL_1974c8a7_4_k_cu_d7402bbe_86634cuda3std6ranges3__45__cpo9iter_moveE
	.align		8
        /*0060*/ 	.dword	_ZN39_INTERNAL_1974c8a7_4_k_cu_d7402bbe_86634cute7productE
	.align		8
        /*0068*/ 	.dword	_ZN39_INTERNAL_1974c8a7_4_k_cu_d7402bbe_86634cute1_E
	.align		8
        /*0070*/ 	.dword	$str$25
	.align		8
        /*0078*/ 	.dword	$str$26
	.align		8
        /*0080*/ 	.dword	$str$27
	.align		8
        /*0088*/ 	.dword	$str$28


//--------------------- .text._ZN7cutlass13device_kernelINS_4gemm6kernel13GemmUniversalIN4cute5tupleIJiiiiEEENS1_10collective13CollectiveMmaINS1_35MainloopSm100TmaUmmaWarpSpecializedILi5ELi2ELi4ENS5_IJNS4_1CILi2EEESB_NSA_ILi1EEEEEEEENS5_IJNSA_ILi256EEENSA_ILi64EEESG_EEENS_10bfloat16_tENS5_IJlSC_lEEESI_SJ_NS4_8TiledMMAINS4_8MMA_AtomIJNS4_26SM100_MMA_F16BF16_2x1SM_SSISI_SI_fLi256ELi64ELNS4_4UMMA5MajorE0ELSO_0ELNSN_7ScaleInE0ELSP_0EEEEEENS4_6LayoutINS5_IJSC_SC_SC_EEENS5_IJNSA_ILi0EEESU_SU_EEEEENS5_IJNS4_10UnderscoreESX_SX_EEEEENS4_28SM100_TMA_2SM_LOAD_MULTICASTENS4_14ComposedLayoutINS4_7SwizzleILi3ELi4ELi3EEENS4_18smem_ptr_flag_bitsILi16EEENSS_INS5_IJNSA_ILi8EEESG_EEENS5_IJSG_SC_EEEEEEEvNS4_8identityENS4_18SM100_TMA_2SM_LOADES1A_vS1B_EENS_8epilogue10collective18CollectiveEpilogueINS1E_23Sm100TmaWarpSpecializedILi3ELi2ELi32ELb1ELb0EEEJNS5_IJNSA_ILi128EEESG_SG_EEENS5_IJNSS_IS1J_SC_EENSS_INSA_ILi32EEESC_EEEEESI_SJ_SI_SJ_NS1E_6fusion15FusionCallbacksIS1I_NS1P_17LinearCombinationISI_fSI_fLNS_15FloatRoundStyleE2EEES1K_S1O_JEEENS4_5SM1004TMEM4LOAD26SM100_TMEM_LOAD_32dp32b32xENS4_13SM90_TMA_LOADENS11_INS12_ILi2ELi4ELi3EEES15_NSS_INS5_IJS16_S1M_EEENS5_IJS1M_SC_EEEEEEENS4_39AutoVectorizingCopyWithAssumedAlignmentILi128EEENS4_14SM90_TMA_STOREES24_S26_S26_EEEvvEEEEvNT_6ParamsE --------------------------
	.section	.text._ZN7cutlass13device_kernelINS_4gemm6kernel13GemmUniversalIN4cute5tupleIJiiiiEEENS1_10collective13CollectiveMmaINS1_35MainloopSm100TmaUmmaWarpSpecializedILi5ELi2ELi4ENS5_IJNS4_1CILi2EEESB_NSA_ILi1EEEEEEEENS5_IJNSA_ILi256EEENSA_ILi64EEESG_EEENS_10bfloat16_tENS5_IJlSC_lEEESI_SJ_NS4_8TiledMMAINS4_8MMA_AtomIJNS4_26SM100_MMA_F16BF16_2x1SM_SSISI_SI_fLi256ELi64ELNS4_4UMMA5MajorE0ELSO_0ELNSN_7ScaleInE0ELSP_0EEEEEENS4_6LayoutINS5_IJSC_SC_SC_EEENS5_IJNSA_ILi0EEESU_SU_EEEEENS5_IJNS4_10UnderscoreESX_SX_EEEEENS4_28SM100_TMA_2SM_LOAD_MULTICASTENS4_14ComposedLayoutINS4_7SwizzleILi3ELi4ELi3EEENS4_18smem_ptr_flag_bitsILi16EEENSS_INS5_IJNSA_ILi8EEESG_EEENS5_IJSG_SC_EEEEEEEvNS4_8identityENS4_18SM100_TMA_2SM_LOADES1A_vS1B_EENS_8epilogue10collective18CollectiveEpilogueINS1E_23Sm100TmaWarpSpecializedILi3ELi2ELi32ELb1ELb0EEEJNS5_IJNSA_ILi128EEESG_SG_EEENS5_IJNSS_IS1J_SC_EENSS_INSA_ILi32EEESC_EEEEESI_SJ_SI_SJ_NS1E_6fusion15FusionCallbacksIS1I_NS1P_17LinearCombinationISI_fSI_fLNS_15FloatRoundStyleE2EEES1K_S1O_JEEENS4_5SM1004TMEM4LOAD26SM100_TMEM_LOAD_32dp32b32xENS4_13SM90_TMA_LOADENS11_INS12_ILi2ELi4ELi3EEES15_NSS_INS5_IJS16_S1M_EEENS5_IJS1M_SC_EEEEEEENS4_39AutoVectorizingCopyWithAssumedAlignmentILi128EEENS4_14SM90_TMA_STOREES24_S26_S26_EEEvvEEEEvNT_6ParamsE,"ax",@progbits
	.align	128
.text._ZN7cutlass13device_kernelINS_4gemm6kernel13GemmUniversalIN4cute5tupleIJiiiiEEENS1_10collective13CollectiveMmaINS1_35MainloopSm100TmaUmmaWarpSpecializedILi5ELi2ELi4ENS5_IJNS4_1CILi2EEESB_NSA_ILi1EEEEEEEENS5_IJNSA_ILi256EEENSA_ILi64EEESG_EEENS_10bfloat16_tENS5_IJlSC_lEEESI_SJ_NS4_8TiledMMAINS4_8MMA_AtomIJNS4_26SM100_MMA_F16BF16_2x1SM_SSISI_SI_fLi256ELi64ELNS4_4UMMA5MajorE0ELSO_0ELNSN_7ScaleInE0ELSP_0EEEEEENS4_6LayoutINS5_IJSC_SC_SC_EEENS5_IJNSA_ILi0EEESU_SU_EEEEENS5_IJNS4_10UnderscoreESX_SX_EEEEENS4_28SM100_TMA_2SM_LOAD_MULTICASTENS4_14ComposedLayoutINS4_7SwizzleILi3ELi4ELi3EEENS4_18smem_ptr_flag_bitsILi16EEENSS_INS5_IJNSA_ILi8EEESG_EEENS5_IJSG_SC_EEEEEEEvNS4_8identityENS4_18SM100_TMA_2SM_LOADES1A_vS1B_EENS_8epilogue10collective18CollectiveEpilogueINS1E_23Sm100TmaWarpSpecializedILi3ELi2ELi32ELb1ELb0EEEJNS5_IJNSA_ILi128EEESG_SG_EEENS5_IJNSS_IS1J_SC_EENSS_INSA_ILi32EEESC_EEEEESI_SJ_SI_SJ_NS1E_6fusion15FusionCallbacksIS1I_NS1P_17LinearCombinationISI_fSI_fLNS_15FloatRoundStyleE2EEES1K_S1O_JEEENS4_5SM1004TMEM4LOAD26SM100_TMEM_LOAD_32dp32b32xENS4_13SM90_TMA_LOADENS11_INS12_ILi2ELi4ELi3EEES15_NSS_INS5_IJS16_S1M_EEENS5_IJS1M_SC_EEEEEEENS4_39AutoVectorizingCopyWithAssumedAlignmentILi128EEENS4_14SM90_TMA_STOREES24_S26_S26_EEEvvEEEEvNT_6ParamsE:
        .type           _ZN7cutlass13device_kernelINS_4gemm6kernel13GemmUniversalIN4cute5tupleIJiiiiEEENS1_10collective13CollectiveMmaINS1_35MainloopSm100TmaUmmaWarpSpecializedILi5ELi2ELi4ENS5_IJNS4_1CILi2EEESB_NSA_ILi1EEEEEEEENS5_IJNSA_ILi256EEENSA_ILi64EEESG_EEENS_10bfloat16_tENS5_IJlSC_lEEESI_SJ_NS4_8TiledMMAINS4_8MMA_AtomIJNS4_26SM100_MMA_F16BF16_2x1SM_SSISI_SI_fLi256ELi64ELNS4_4UMMA5MajorE0ELSO_0ELNSN_7ScaleInE0ELSP_0EEEEEENS4_6LayoutINS5_IJSC_SC_SC_EEENS5_IJNSA_ILi0EEESU_SU_EEEEENS5_IJNS4_10UnderscoreESX_SX_EEEEENS4_28SM100_TMA_2SM_LOAD_MULTICASTENS4_14ComposedLayoutINS4_7SwizzleILi3ELi4ELi3EEENS4_18smem_ptr_flag_bitsILi16EEENSS_INS5_IJNSA_ILi8EEESG_EEENS5_IJSG_SC_EEEEEEEvNS4_8identityENS4_18SM100_TMA_2SM_LOADES1A_vS1B_EENS_8epilogue10collective18CollectiveEpilogueINS1E_23Sm100TmaWarpSpecializedILi3ELi2ELi32ELb1ELb0EEEJNS5_IJNSA_ILi128EEESG_SG_EEENS5_IJNSS_IS1J_SC_EENSS_INSA_ILi32EEESC_EEEEESI_SJ_SI_SJ_NS1E_6fusion15FusionCallbacksIS1I_NS1P_17LinearCombinationISI_fSI_fLNS_15FloatRoundStyleE2EEES1K_S1O_JEEENS4_5SM1004TMEM4LOAD26SM100_TMEM_LOAD_32dp32b32xENS4_13SM90_TMA_LOADENS11_INS12_ILi2ELi4ELi3EEES15_NSS_INS5_IJS16_S1M_EEENS5_IJS1M_SC_EEEEEEENS4_39AutoVectorizingCopyWithAssumedAlignmentILi128EEENS4_14SM90_TMA_STOREES24_S26_S26_EEEvvEEEEvNT_6ParamsE,@function
        .size           _ZN7cutlass13device_kernelINS_4gemm6kernel13GemmUniversalIN4cute5tupleIJiiiiEEENS1_10collective13CollectiveMmaINS1_35MainloopSm100TmaUmmaWarpSpecializedILi5ELi2ELi4ENS5_IJNS4_1CILi2EEESB_NSA_ILi1EEEEEEEENS5_IJNSA_ILi256EEENSA_ILi64EEESG_EEENS_10bfloat16_tENS5_IJlSC_lEEESI_SJ_NS4_8TiledMMAINS4_8MMA_AtomIJNS4_26SM100_MMA_F16BF16_2x1SM_SSISI_SI_fLi256ELi64ELNS4_4UMMA5MajorE0ELSO_0ELNSN_7ScaleInE0ELSP_0EEEEEENS4_6LayoutINS5_IJSC_SC_SC_EEENS5_IJNSA_ILi0EEESU_SU_EEEEENS5_IJNS4_10UnderscoreESX_SX_EEEEENS4_28SM100_TMA_2SM_LOAD_MULTICASTENS4_14ComposedLayoutINS4_7SwizzleILi3ELi4ELi3EEENS4_18smem_ptr_flag_bitsILi16EEENSS_INS5_IJNSA_ILi8EEESG_EEENS5_IJSG_SC_EEEEEEEvNS4_8identityENS4_18SM100_TMA_2SM_LOADES1A_vS1B_EENS_8epilogue10collective18CollectiveEpilogueINS1E_23Sm100TmaWarpSpecializedILi3ELi2ELi32ELb1ELb0EEEJNS5_IJNSA_ILi128EEESG_SG_EEENS5_IJNSS_IS1J_SC_EENSS_INSA_ILi32EEESC_EEEEESI_SJ_SI_SJ_NS1E_6fusion15FusionCallbacksIS1I_NS1P_17LinearCombinationISI_fSI_fLNS_15FloatRoundStyleE2EEES1K_S1O_JEEENS4_5SM1004TMEM4LOAD26SM100_TMEM_LOAD_32dp32b32xENS4_13SM90_TMA_LOADENS11_INS12_ILi2ELi4ELi3EEES15_NSS_INS5_IJS16_S1M_EEENS5_IJS1M_SC_EEEEEEENS4_39AutoVectorizingCopyWithAssumedAlignmentILi128EEENS4_14SM90_TMA_STOREES24_S26_S26_EEEvvEEEEvNT_6ParamsE,(.L_x_178 - _ZN7cutlass13device_kernelINS_4gemm6kernel13GemmUniversalIN4cute5tupleIJiiiiEEENS1_10collective13CollectiveMmaINS1_35MainloopSm100TmaUmmaWarpSpecializedILi5ELi2ELi4ENS5_IJNS4_1CILi2EEESB_NSA_ILi1EEEEEEEENS5_IJNSA_ILi256EEENSA_ILi64EEESG_EEENS_10bfloat16_tENS5_IJlSC_lEEESI_SJ_NS4_8TiledMMAINS4_8MMA_AtomIJNS4_26SM100_MMA_F16BF16_2x1SM_SSISI_SI_fLi256ELi64ELNS4_4UMMA5MajorE0ELSO_0ELNSN_7ScaleInE0ELSP_0EEEEEENS4_6LayoutINS5_IJSC_SC_SC_EEENS5_IJNSA_ILi0EEESU_SU_EEEEENS5_IJNS4_10UnderscoreESX_SX_EEEEENS4_28SM100_TMA_2SM_LOAD_MULTICASTENS4_14ComposedLayoutINS4_7SwizzleILi3ELi4ELi3EEENS4_18smem_ptr_flag_bitsILi16EEENSS_INS5_IJNSA_ILi8EEESG_EEENS5_IJSG_SC_EEEEEEEvNS4_8identityENS4_18SM100_TMA_2SM_LOADES1A_vS1B_EENS_8epilogue10collective18CollectiveEpilogueINS1E_23Sm100TmaWarpSpecializedILi3ELi2ELi32ELb1ELb0EEEJNS5_IJNSA_ILi128EEESG_SG_EEENS5_IJNSS_IS1J_SC_EENSS_INSA_ILi32EEESC_EEEEESI_SJ_SI_SJ_NS1E_6fusion15FusionCallbacksIS1I_NS1P_17LinearCombinationISI_fSI_fLNS_15FloatRoundStyleE2EEES1K_S1O_JEEENS4_5SM1004TMEM4LOAD26SM100_TMEM_LOAD_32dp32b32xENS4_13SM90_TMA_LOADENS11_INS12_ILi2ELi4ELi3EEES15_NSS_INS5_IJS16_S1M_EEENS5_IJS1M_SC_EEEEEEENS4_39AutoVectorizingCopyWithAssumedAlignmentILi128EEENS4_14SM90_TMA_STOREES24_S26_S26_EEEvvEEEEvNT_6ParamsE)
        .other          _ZN7cutlass13device_kernelINS_4gemm6kernel13GemmUniversalIN4cute5tupleIJiiiiEEENS1_10collective13CollectiveMmaINS1_35MainloopSm100TmaUmmaWarpSpecializedILi5ELi2ELi4ENS5_IJNS4_1CILi2EEESB_NSA_ILi1EEEEEEEENS5_IJNSA_ILi256EEENSA_ILi64EEESG_EEENS_10bfloat16_tENS5_IJlSC_lEEESI_SJ_NS4_8TiledMMAINS4_8MMA_AtomIJNS4_26SM100_MMA_F16BF16_2x1SM_SSISI_SI_fLi256ELi64ELNS4_4UMMA5MajorE0ELSO_0ELNSN_7ScaleInE0ELSP_0EEEEEENS4_6LayoutINS5_IJSC_SC_SC_EEENS5_IJNSA_ILi0EEESU_SU_EEEEENS5_IJNS4_10UnderscoreESX_SX_EEEEENS4_28SM100_TMA_2SM_LOAD_MULTICASTENS4_14ComposedLayoutINS4_7SwizzleILi3ELi4ELi3EEENS4_18smem_ptr_flag_bitsILi16EEENSS_INS5_IJNSA_ILi8EEESG_EEENS5_IJSG_SC_EEEEEEEvNS4_8identityENS4_18SM100_TMA_2SM_LOADES1A_vS1B_EENS_8epilogue10collective18CollectiveEpilogueINS1E_23Sm100TmaWarpSpecializedILi3ELi2ELi32ELb1ELb0EEEJNS5_IJNSA_ILi128EEESG_SG_EEENS5_IJNSS_IS1J_SC_EENSS_INSA_ILi32EEESC_EEEEESI_SJ_SI_SJ_NS1E_6fusion15FusionCallbacksIS1I_NS1P_17LinearCombinationISI_fSI_fLNS_15FloatRoundStyleE2EEES1K_S1O_JEEENS4_5SM1004TMEM4LOAD26SM100_TMEM_LOAD_32dp32b32xENS4_13SM90_TMA_LOADENS11_INS12_ILi2ELi4ELi3EEES15_NSS_INS5_IJS16_S1M_EEENS5_IJS1M_SC_EEEEEEENS4_39AutoVectorizingCopyWithAssumedAlignmentILi128EEENS4_14SM90_TMA_STOREES24_S26_S26_EEEvvEEEEvNT_6ParamsE,@"STO_CUDA_ENTRY STV_DEFAULT"
_ZN7cutlass13device_kernelINS_4gemm6kernel13GemmUniversalIN4cute5tupleIJiiiiEEENS1_10collective13CollectiveMmaINS1_35MainloopSm100TmaUmmaWarpSpecializedILi5ELi2ELi4ENS5_IJNS4_1CILi2EEESB_NSA_ILi1EEEEEEEENS5_IJNSA_ILi256EEENSA_ILi64EEESG_EEENS_10bfloat16_tENS5_IJlSC_lEEESI_SJ_NS4_8TiledMMAINS4_8MMA_AtomIJNS4_26SM100_MMA_F16BF16_2x1SM_SSISI_SI_fLi256ELi64ELNS4_4UMMA5MajorE0ELSO_0ELNSN_7ScaleInE0ELSP_0EEEEEENS4_6LayoutINS5_IJSC_SC_SC_EEENS5_IJNSA_ILi0EEESU_SU_EEEEENS5_IJNS4_10UnderscoreESX_SX_EEEEENS4_28SM100_TMA_2SM_LOAD_MULTICASTENS4_14ComposedLayoutINS4_7SwizzleILi3ELi4ELi3EEENS4_18smem_ptr_flag_bitsILi16EEENSS_INS5_IJNSA_ILi8EEESG_EEENS5_IJSG_SC_EEEEEEEvNS4_8identityENS4_18SM100_TMA_2SM_LOADES1A_vS1B_EENS_8epilogue10collective18CollectiveEpilogueINS1E_23Sm100TmaWarpSpecializedILi3ELi2ELi32ELb1ELb0EEEJNS5_IJNSA_ILi128EEESG_SG_EEENS5_IJNSS_IS1J_SC_EENSS_INSA_ILi32EEESC_EEEEESI_SJ_SI_SJ_NS1E_6fusion15FusionCallbacksIS1I_NS1P_17LinearCombinationISI_fSI_fLNS_15FloatRoundStyleE2EEES1K_S1O_JEEENS4_5SM1004TMEM4LOAD26SM100_TMEM_LOAD_32dp32b32xENS4_13SM90_TMA_LOADENS11_INS12_ILi2ELi4ELi3EEES15_NSS_INS5_IJS16_S1M_EEENS5_IJS1M_SC_EEEEEEENS4_39AutoVectorizingCopyWithAssumedAlignmentILi128EEENS4_14SM90_TMA_STOREES24_S26_S26_EEEvvEEEEvNT_6ParamsE:
[----:B------:R-:W1:Y:S01]  /*0000*/  LDC R1, c[0x0][0x37c] ;  /* 0x0000df00ff017b82 */ /* 0x000e620000000800 */
[----:B------:R-:W2:Y:S01]  /*0010*/  S2R R92, SR_TID.X ;  /* 0x00000000005c7919 */ /* 0x000ea20000002100 */
[----:B------:R-:W3:Y:S06]  /*0020*/  LDCU.64 UR8, c[0x0][0x890] ;  /* 0x00011200ff0877ac */ /* 0x000eec0008000a00 */
[----:B------:R-:W4:Y:S01]  /*0030*/  S2UR UR4, SR_CgaCtaId ;  /* 0x00000000000479c3 */ /* 0x000f220000008800 */
[----:B------:R-:W-:Y:S02]  /*0040*/  PRMT R84, RZ, 0x7610, R84 ;  /* 0x00007610ff547816 */ /* 0x000fe40000000054 */
[----:B------:R-:W-:Y:S01]  /*0050*/  ELECT P1, URZ, PT ;  /* 0x0000000000ff782f */ /* 0x000fe20003820000 */
[----:B---3--:R-:W-:-:S04]  /*0060*/  UISETP.NE.U32.AND UP0, UPT, UR8, URZ, UPT ;  /* 0x000000ff0800728c */ /* 0x008fc8000bf05070 */
[----:B------:R-:W-:Y:S02]  /*0070*/  UISETP.NE.AND.EX UP0, UPT, UR9, URZ, UPT, UP0 ;  /* 0x000000ff0900728c */ /* 0x000fe4000bf05300 */
[----:B----4-:R-:W-:Y:S02]  /*0080*/  ULOP3.LUT UR46, UR4, 0x1, URZ, 0xc0, !UPT ;  /* 0x00000001042e7892 */ /* 0x010fe4000f8ec0ff */
[----:B------:R-:W-:Y:S01]  /*0090*/  ULOP3.LUT UR45, UR4, 0x1, URZ, 0x3c, !UPT ;  /* 0x00000001042d7892 */ /* 0x000fe2000f8e3cff */
[----:B--2---:R-:W-:-:S05]  /*00a0*/  SHF.R.U32.HI R85, RZ, 0x5, R92 ;  /* 0x00000005ff557819 */ /* 0x004fca000001165c */
[----:B------:R-:W2:Y:S02]  /*00b0*/  SHFL.IDX PT, R0, R85, RZ, 0x1f ;  /* 0x00001fff55007589 */ /* 0x000ea400000e0000 */
[----:B--2---:R-:W-:Y:S01]  /*00c0*/  R2UR UR13, R0 ;  /* 0x00000000000d72ca */ /* 0x004fe200000e0000 */
[----:B-1----:R-:W-:-:S14]  /*00d0*/  BRA.U UP0, `(.L_x_0) ;  /* 0x0000000100307547 */ /* 0x002fdc000b800000 */
[----:B------:R-:W1:Y:S02]  /*00e0*/  LDCU.64 UR4, c[0x0][0x888] ;  /* 0x00011100ff0477ac */ /* 0x000e640008000a00 */
[----:B-1----:R-:W-:-:S04]  /*00f0*/  UISETP.NE.U32.AND UP0, UPT, UR4, URZ, UPT ;  /* 0x000000ff0400728c */ /* 0x002fc8000bf05070 */
[----:B------:R-:W-:-:S09]  /*0100*/  UISETP.NE.AND.EX UP0, UPT, UR5, URZ, UPT, UP0 ;  /* 0x000000ff0500728c */ /* 0x000fd2000bf05300 */
[----:B------:R-:W-:Y:S05]  /*0110*/  BRA.U !UP0, `(.L_x_1) ;  /* 0x0000000108147547 */ /* 0x000fea000b800000 */
[----:B------:R-:W1:Y:S01]  /*0120*/  LDC.64 R2, c[0x0][0x888] ;  /* 0x00022200ff027b82 */ /* 0x000e620000000a00 */
[----:B------:R-:W1:Y:S02]  /*0130*/  LDCU.64 UR4, c[0x0][0x358] ;  /* 0x00006b00ff0477ac */ /* 0x000e640008000a00 */
[----:B-1----:R1:W5:Y:S01]  /*0140*/  LDG.E R41, desc[UR4][R2.64] ;  /* 0x0000000402297981 */ /* 0x002362000c1e1900 */
[----:B------:R-:W-:Y:S01]  /*0150*/  HFMA2 R84, -RZ, RZ, 0, 5.9604644775390625e-08 ;  /* 0x00000001ff547431 */ /* 0x000fe200000001ff */
[----:B------:R-:W-:Y:S05]  /*0160*/  BRA `(.L_x_0) ;  /* 0x00000000000c7947 */ /* 0x000fea0003800000 */
.L_x_1:
[----:B------:R-:W1:Y:S01]  /*0170*/  LDCU UR4, c[0x0][0x880] ;  /* 0x00011000ff0477ac */ /* 0x000e620008000800 */
[----:B------:R-:W-:Y:S01]  /*0180*/  HFMA2 R84, -RZ, RZ, 0, 5.9604644775390625e-08 ;  /* 0x00000001ff547431 */ /* 0x000fe200000001ff */
[----:B-1----:R-:W-:-:S07]  /*0190*/  MOV R41, UR4 ;  /* 0x0000000400297c02 */ /* 0x002fce0008000f00 */
.L_x_0:
[----:B------:R-:W2:Y:S02]  /*01a0*/  LDCU.64 UR4, c[0x0][0x8b0] ;  /* 0x00011600ff0477ac */ /* 0x000ea40008000a00 */
[----:B--2---:R-:W-:-:S04]  /*01b0*/  UISETP.NE.U32.AND UP0, UPT, UR4, URZ, UPT ;  /* 0x000000ff0400728c */ /* 0x004fc8000bf05070 */
[----:B------:R-:W-:-:S09]  /*01c0*/  UISETP.NE.AND.EX UP0, UPT, UR5, URZ, UPT, UP0 ;  /* 0x000000ff0500728c */ /* 0x000fd2000bf05300 */
[----:B------:R-:W-:Y:S05]  /*01d0*/  BRA.U UP0, `(.L_x_2) ;  /* 0x0000000100287547 */ /* 0x000fea000b800000 */
[----:B------:R-:W2:Y:S02]  /*01e0*/  LDCU.64 UR4, c[0x0][0x8a8] ;  /* 0x00011500ff0477ac */ /* 0x000ea40008000a00 */
[----:B--2---:R-:W-:-:S04]  /*01f0*/  UISETP.NE.U32.AND UP0, UPT, UR4, URZ, UPT ;  /* 0x000000ff0400728c */ /* 0x004fc8000bf05070 */
[----:B------:R-:W-:-:S09]  /*0200*/  UISETP.NE.AND.EX UP0, UPT, UR5, URZ, UPT, UP0 ;  /* 0x000000ff0500728c */ /* 0x000fd2000bf05300 */
[----:B------:R-:W-:Y:S05]  /*0210*/  BRA.U !UP0, `(.L_x_3) ;  /* 0x0000000108107547 */ /* 0x000fea000b800000 */
[----:B------:R-:W2:Y:S01]  /*0220*/  LDC.64 R38, c[0x0][0x8a8] ;  /* 0x00022a00ff267b82 */ /* 0x000ea20000000a00 */
[----:B------:R-:W2:Y:S02]  /*0230*/  LDCU.64 UR4, c[0x0][0x358] ;  /* 0x00006b00ff0477ac */ /* 0x000ea40008000a00 */
[----:B--2---:R2:W5:Y:S01]  /*0240*/  LDG.E R38, desc[UR4][R38.64] ;  /* 0x0000000426267981 */ /* 0x004562000c1e1900 */
[----:B------:R-:W-:Y:S05]  /*0250*/  BRA `(.L_x_2) ;  /* 0x0000000000087947 */ /* 0x000fea0003800000 */
.L_x_3:
[----:B------:R-:W2:Y:S02]  /*0260*/  LDCU UR4, c[0x0][0x8a0] ;  /* 0x00011400ff0477ac */ /* 0x000ea40008000800 */
[----:B--2---:R-:W-:Y:S02]  /*0270*/  MOV R38, UR4 ;  /* 0x0000000400267c02 */ /* 0x004fe40008000f00 */
.L_x_2:
[----:B------:R-:W-:Y:S01]  /*0280*/  IMAD.U32 R0, RZ, RZ, UR13 ;  /* 0x0000000dff007e24 */ /* 0x000fe2000f8e00ff */
[----:B------:R-:W-:Y:S04]  /*0290*/  BSSY.RECONVERGENT B0, `(.L_x_4) ;  /* 0x000000c000007945 */ /* 0x000fe80003800200 */
[C---:B------:R-:W-:Y:S02]  /*02a0*/  ISETP.NE.OR P2, PT, R0.reuse, 0x1, !P1 ;  /* 0x000000010000780c */ /* 0x040fe40004f45670 */
[----:B------:R-:W-:-:S11]  /*02b0*/  ISETP.NE.OR P0, PT, R0, 0x3, !P1 ;  /* 0x000000030000780c */ /* 0x000fd60004f05670 */
[----:B------:R-:W-:Y:S05]  /*02c0*/  @P2 BRA `(.L_x_5) ;  /* 0x0000000000202947 */ /* 0x000fea0003800000 */
[----:B------:R-:W3:Y:S02]  /*02d0*/  LDCU.64 UR4, c[0x0][0x348] ;  /* 0x00006900ff0477ac */ /* 0x000ee40008000a00 */
[----:B---3--:R-:W-:Y:S02]  /*02e0*/  UIADD3 UR6, UP1, UPT, UR4, 0x80, URZ ;  /* 0x0000008004067890 */ /* 0x008fe4000ff3e0ff */
[----:B------:R-:W-:Y:S02]  /*02f0*/  UIADD3 UR4, UP0, UPT, UR4, 0x180, URZ ;  /* 0x0000018004047890 */ /* 0x000fe4000ff1e0ff */
[----:B------:R-:W-:Y:S02]  /*0300*/  UIADD3.X UR7, UPT, UPT, URZ, UR5, URZ, UP1, !UPT ;  /* 0x00000005ff077290 */ /* 0x000fe40008ffe4ff */
[----:B------:R-:W-:-:S07]  /*0310*/  UIADD3.X UR5, UPT, UPT, URZ, UR5, URZ, UP0, !UPT ;  /* 0x00000005ff057290 */ /* 0x000fce00087fe4ff */
[----:B------:R3:W-:Y:S02]  /*0320*/  UTMACCTL.PF [UR6] ;  /* 0x00000000060079b9 */ /* 0x0007e40008040000 */
[----:B------:R3:W-:Y:S02]  /*0330*/  UTMACCTL.PF [UR4] ;  /* 0x00000000040079b9 */ /* 0x0007e40008040000 */
[----:B---3--:R-:W-:Y:S01]  /*0340*/  NOP ;  /* 0x0000000000007918 */ /* 0x008fe20000000000 */
.L_x_5:
[----:B------:R-:W-:Y:S05]  /*0350*/  BSYNC.RECONVERGENT B0 ;  /* 0x0000000000007941 */ /* 0x000fea0003800200 */
.L_x_4:
[----:B------:R-:W-:Y:S04]  /*0360*/  BSSY.RECONVERGENT B0, `(.L_x_6) ;  /* 0x000000a000007945 */ /* 0x000fe80003800200 */
        /* <DEDUP_REMOVED lines=9> */
.L_x_7:
[----:B------:R-:W-:Y:S05]  /*0400*/  BSYNC.RECONVERGENT B0 ;  /* 0x0000000000007941 */ /* 0x000fea0003800200 */
.L_x_6:
[----:B------:R-:W3:Y:S01]  /*0410*/  LDCU.64 UR4, c[0x0][0x888] ;  /* 0x00011100ff0477ac */ /* 0x000ee20008000a00 */
[----:B------:R-:W-:Y:S02]  /*0420*/  UISETP.EQ.U32.AND UP1, UPT, UR8, URZ, UPT ;  /* 0x000000ff0800728c */ /* 0x000fe4000bf22070 */
[----:B------:R-:W-:Y:S02]  /*0430*/  UPLOP3.LUT UP3, UPT, UPT, UPT, UPT, 0x80, 0x8 ;  /* 0x000000000008789c */ /* 0x000fe40003f6f070 */
[----:B---3--:R-:W-:-:S04]  /*0440*/  UISETP.NE.U32.AND UP0, UPT, UR4, URZ, UPT ;  /* 0x000000ff0400728c */ /* 0x008fc8000bf05070 */
[----:B------:R-:W-:-:S04]  /*0450*/  UISETP.NE.AND.EX UP0, UPT, UR5, URZ, UPT, UP0 ;  /* 0x000000ff0500728c */ /* 0x000fc8000bf05300 */
[----:B------:R-:W-:-:S04]  /*0460*/  UISETP.EQ.OR.EX UP2, UPT, UR9, URZ, !UP0, UP1 ;  /* 0x000000ff0900728c */ /* 0x000fc8000c742710 */
[----:B------:R-:W-:-:S06]  /*0470*/  UP2UR UR4, UPR, URZ, 0x4 ;  /* 0x00000004ff047883 */ /* 0x000fcc0008000000 */
[----:B------:R-:W-:Y:S01]  /*0480*/  MOV R88, UR4 ;  /* 0x0000000400587c02 */ /* 0x000fe20008000f00 */
[----:B------:R-:W-:Y:S06]  /*0490*/  BRA.U !UP2, `(.L_x_8) ;  /* 0x000000010a207547 */ /* 0x000fec000b800000 */
[----:B------:R-:W-:Y:S01]  /*04a0*/  UISETP.NE.U32.AND UP1, UPT, UR8, URZ, UPT ;  /* 0x000000ff0800728c */ /* 0x000fe2000bf25070 */
[----:B-----5:R-:W-:Y:S01]  /*04b0*/  FSETP.NEU.AND P0, PT, R41, RZ, PT ;  /* 0x000000ff2900720b */ /* 0x020fe20003f0d000 */
[----:B------:R-:W-:Y:S02]  /*04c0*/  USEL UR4, URZ, 0xffffffff, UP0 ;  /* 0xffffffffff047887 */ /* 0x000fe40008000000 */
[----:B------:R-:W-:-:S10]  /*04d0*/  UISETP.NE.AND.EX UP1, UPT, UR9, URZ, UPT, UP1 ;  /* 0x000000ff0900728c */ /* 0x000fd4000bf25310 */
[----:B------:R-:W-:Y:S01]  /*04e0*/  VOTEU.ANY UP0, P0 ;  /* 0x0000000000ff7886 */ /* 0x000fe20000000100 */
[----:B------:R-:W-:-:S04]  /*04f0*/  @!UP1 USEL UR4, URZ, 0xffffffff, UP0 ;  /* 0xffffffffff049887 */ /* 0x000fc80008000000 */
[----:B------:R-:W-:-:S04]  /*0500*/  ULOP3.LUT UR4, UR4, 0x1, URZ, 0xc0, !UPT ;  /* 0x0000000104047892 */ /* 0x000fc8000f8ec0ff */
[----:B------:R-:W-:-:S11]  /*0510*/  UISETP.NE.U32.AND UP3, UPT, UR4, 0x1, UPT ;  /* 0x000000010400788c */ /* 0x000fd6000bf65070 */
.L_x_8:
[----:B------:R-:W3:Y:S01]  /*0520*/  SHFL.IDX PT, R0, R85, RZ, 0x1f ;  /* 0x00001fff55007589 */ /* 0x000ee200000e0000 */
[----:B------:R-:W-:-:S04]  /*0530*/  UISETP.NE.AND UP0, UPT, UR13, 0x2, UPT ;  /* 0x000000020d00788c */ /* 0x000fc8000bf05270 */
[----:B------:R-:W-:Y:S02]  /*0540*/  UISETP.EQ.AND UP1, UPT, UR46, URZ, !UP0 ;  /* 0x000000ff2e00728c */ /* 0x000fe4000c722270 */
[----:B------:R-:W-:-:S04]  /*0550*/  USEL UR37, URZ, 0x1, UP0 ;  /* 0x00000001ff257887 */ /* 0x000fc80008000000 */
[----:B------:R-:W-:Y:S02]  /*0560*/  PLOP3.LUT P3, PT, P1, PT, UP1, 0x80, 0x8 ;  /* 0x000000000008781c */ /* 0x000fe40000f6f018 */
[----:B---3--:R-:W-:-:S13]  /*0570*/  ISETP.NE.AND P0, PT, R0, RZ, PT ;  /* 0x000000ff0000720c */ /* 0x008fda0003f05270 */
[----:B------:R-:W-:Y:S05]  /*0580*/  @P0 BRA `(.L_x_9) ;  /* 0x0000000000600947 */ /* 0x000fea0003800000 */
[----:B------:R-:W3:Y:S01]  /*0590*/  S2UR UR5, SR_CgaCtaId ;  /* 0x00000000000579c3 */ /* 0x000ee20000008800 */
[----:B------:R-:W-:Y:S01]  /*05a0*/  UMOV UR4, 0x400 ;  /* 0x0000040000047882 */ /* 0x000fe20000000000 */
[----:B------:R-:W-:Y:S01]  /*05b0*/  UMOV UR8, 0x1 ;  /* 0x0000000100087882 */ /* 0x000fe20000000000 */
[----:B------:R-:W-:Y:S01]  /*05c0*/  UMOV UR6, 0x2 ;  /* 0x0000000200067882 */ /* 0x000fe20000000000 */
[----:B------:R-:W-:-:S04]  /*05d0*/  UIADD3 UR8, UPT, UPT, -UR8, 0x100000, URZ ;  /* 0x0010000008087890 */ /* 0x000fc8000fffe1ff */
[----:B------:R-:W-:Y:S02]  /*05e0*/  USHF.L.U32 UR9, UR8, 0xb, URZ ;  /* 0x0000000b08097899 */ /* 0x000fe400080006ff */
[----:B------:R-:W-:Y:S02]  /*05f0*/  USHF.L.U32 UR8, UR8, 0x1, URZ ;  /* 0x0000000108087899 */ /* 0x000fe400080006ff */
[----:B------:R-:W-:-:S04]  /*0600*/  UIADD3 UR6, UPT, UPT, -UR6, 0x100000, URZ ;  /* 0x0010000006067890 */ /* 0x000fc8000fffe1ff */
[----:B------:R-:W-:Y:S02]  /*0610*/  USHF.L.U32 UR7, UR6, 0xb, URZ ;  /* 0x0000000b06077899 */ /* 0x000fe400080006ff */
[----:B------:R-:W-:Y:S01]  /*0620*/  USHF.L.U32 UR6, UR6, 0x1, URZ ;  /* 0x0000000106067899 */ /* 0x000fe200080006ff */
[----:B------:R-:W-:Y:S01]  /*0630*/  ELECT P0, URZ, PT ;  /* 0x0000000000ff782f */ /* 0x000fe20003800000 */
[----:B---3--:R-:W-:Y:S01]  /*0640*/  ULEA UR4, UR5, UR4, 0x18 ;  /* 0x0000000405047291 */ /* 0x008fe2000f8ec0ff */
[----:B------:R-:W3:Y:S11]  /*0650*/  FENCE.VIEW.ASYNC.S ;  /* 0x00000000000073c6 */ /* 0x000ef60000000000 */
[----:B---3--:R3:W4:Y:S01]  /*0660*/  SYNCS.EXCH.64 URZ, [UR4], UR8 ;  /* 0x0000000804ff75b2 */ /* 0x0087220008000100 */
[----:B------:R3:W1:Y:S01]  /*0670*/  SYNCS.EXCH.64 URZ, [UR4+0x28], UR6 ;  /* 0x0000280604ff75b2 */ /* 0x0006620008000100 */
        /* <DEDUP_REMOVED lines=8> */
[----:B------:R-:W-:Y:S01]  /*0700*/  NOP ;  /* 0x0000000000007918 */ /* 0x000fe20000000000 */
.L_x_9:
[----:B------:R-:W2:Y:S01]  /*0710*/  SHFL.IDX PT, R0, R85, RZ, 0x1f ;  /* 0x00001fff55007589 */ /* 0x000ea200000e0000 */
[----:B------:R-:W-:Y:S01]  /*0720*/  NOP ;  /* 0x0000000000007918 */ /* 0x000fe20000000000 */
[----:B--2---:R-:W-:-:S13]  /*0730*/  ISETP.NE.AND P0, PT, R0, 0x1, PT ;  /* 0x000000010000780c */ /* 0x004fda0003f05270 */
[----:B------:R-:W-:Y:S05]  /*0740*/  @P0 BRA `(.L_x_10) ;  /* 0x0000000000500947 */ /* 0x000fea0003800000 */
[----:B------:R-:W2:Y:S01]  /*0750*/  S2UR UR5, SR_CgaCtaId ;  /* 0x00000000000579c3 */ /* 0x000ea20000008800 */
[----:B---3--:R-:W-:Y:S01]  /*0760*/  UMOV UR4, 0x400 ;  /* 0x0000040000047882 */ /* 0x008fe20000000000 */
        /* <DEDUP_REMOVED lines=9> */
[----:B--2---:R-:W-:Y:S01]  /*0800*/  ULEA UR4, UR5, UR4, 0x18 ;  /* 0x0000000405047291 */ /* 0x004fe2000f8ec0ff */
[----:B------:R-:W2:Y:S11]  /*0810*/  FENCE.VIEW.ASYNC.S ;  /* 0x00000000000073c6 */ /* 0x000eb60000000000 */
[----:B--2---:R2:W3:Y:S01]  /*0820*/  SYNCS.EXCH.64 URZ, [UR4+0x50], UR8 ;  /* 0x0000500804ff75b2 */ /* 0x0044e20008000100 */
[----:B------:R2:W1:Y:S01]  /*0830*/  SYNCS.EXCH.64 URZ, [UR4+0x68], UR6 ;  /* 0x0000680604ff75b2 */ /* 0x0004620008000100 */
[----:B------:R2:W1:Y:S01]  /*0840*/  SYNCS.EXCH.64 URZ, [UR4+0x58], UR8 ;  /* 0x0000580804ff75b2 */ /* 0x0004620008000100 */
[----:B------:R2:W1:Y:S01]  /*0850*/  SYNCS.EXCH.64 URZ, [UR4+0x70], UR6 ;  /* 0x0000700604ff75b2 */ /* 0x0004620008000100 */
[----:B------:R2:W1:Y:S01]  /*0860*/  SYNCS.EXCH.64 URZ, [UR4+0x60], UR8 ;  /* 0x0000600804ff75b2 */ /* 0x0004620008000100 */
[----:B------:R2:W1:Y:S01]  /*0870*/  SYNCS.EXCH.64 URZ, [UR4+0x78], UR6 ;  /* 0x0000780604ff75b2 */ /* 0x0004620008000100 */
[----:B------:R-:W-:Y:S01]  /*0880*/  NOP ;  /* 0x0000000000007918 */ /* 0x000fe20000000000 */
.L_x_10:
[----:B------:R-:W4:Y:S01]  /*0890*/  SHFL.IDX PT, R0, R85, RZ, 0x1f ;  /* 0x00001fff55007589 */ /* 0x000f2200000e0000 */
[----:B------:R-:W-:Y:S01]  /*08a0*/  NOP ;  /* 0x0000000000007918 */ /* 0x000fe20000000000 */
[----:B----4-:R-:W-:-:S13]  /*08b0*/  ISETP.NE.AND P0, PT, R0, 0x3, PT ;  /* 0x000000030000780c */ /* 0x010fda0003f05270 */
[----:B------:R-:W-:Y:S05]  /*08c0*/  @P0 BRA `(.L_x_11) ;  /* 0x0000000000300947 */ /* 0x000fea0003800000 */
[----:B------:R-:W4:Y:S01]  /*08d0*/  S2UR UR5, SR_CgaCtaId ;  /* 0x00000000000579c3 */ /* 0x000f220000008800 */
[----:B--23--:R-:W-:Y:S01]  /*08e0*/  UMOV UR6, 0x400 ;  /* 0x0000040000067882 */ /* 0x00cfe20000000000 */
[----:B------:R-:W-:Y:S01]  /*08f0*/  UMOV UR4, 0x20 ;  /* 0x0000002000047882 */ /* 0x000fe20000000000 */
[----:B------:R-:W-:Y:S01]  /*0900*/  ELECT P0, URZ, PT ;  /* 0x0000000000ff782f */ /* 0x000fe20003800000 */
[----:B----4-:R-:W-:Y:S02]  /*0910*/  ULEA UR6, UR5, UR6, 0x18 ;  /* 0x0000000605067291 */ /* 0x010fe4000f8ec0ff */
[----:B------:R-:W-:-:S04]  /*0920*/  UIADD3 UR4, UPT, UPT, -UR4, 0x100000, URZ ;  /* 0x0010000004047890 */ /* 0x000fc8000fffe1ff */
[----:B------:R-:W-:Y:S02]  /*0930*/  USHF.L.U32 UR5, UR4, 0xb, URZ ;  /* 0x0000000b04057899 */ /* 0x000fe400080006ff */
[----:B------:R-:W-:Y:S01]  /*0940*/  USHF.L.U32 UR4, UR4, 0x1, URZ ;  /* 0x0000000104047899 */ /* 0x000fe200080006ff */
[----:B------:R-:W2:Y:S11]  /*0950*/  FENCE.VIEW.ASYNC.S ;  /* 0x00000000000073c6 */ /* 0x000eb60000000000 */
[----:B--2---:R4:W2:Y:S01]  /*0960*/  SYNCS.EXCH.64 URZ, [UR6+0x80], UR4 ;  /* 0x0000800406ff75b2 */ /* 0x0048a20008000100 */
[----:B------:R4:W3:Y:S02]  /*0970*/  SYNCS.EXCH.64 URZ, [UR6+0x88], UR4 ;  /* 0x0000880406ff75b2 */ /* 0x0008e40008000100 */
[----:B----4-:R-:W-:Y:S01]  /*0980*/  NOP ;  /* 0x0000000000007918 */ /* 0x010fe20000000000 */
.L_x_11:
[----:B------:R-:W4:Y:S01]  /*0990*/  SHFL.IDX PT, R0, R85, RZ, 0x1f ;  /* 0x00001fff55007589 */ /* 0x000f2200000e0000 */
[----:B------:R-:W-:Y:S01]  /*09a0*/  NOP ;  /* 0x0000000000007918 */ /* 0x000fe20000000000 */
[----:B----4-:R-:W-:-:S13]  /*09b0*/  ISETP.NE.AND P0, PT, R0, 0x4, PT ;  /* 0x000000040000780c */ /* 0x010fda0003f05270 */
[----:B------:R-:W-:Y:S05]  /*09c0*/  @P0 BRA `(.L_x_12) ;  /* 0x00000000004c0947 */ /* 0x000fea0003800000 */
[----:B------:R-:W4:Y:S01]  /*09d0*/  S2UR UR5, SR_CgaCtaId ;  /* 0x00000000000579c3 */ /* 0x000f220000008800 */
[----:B--23--:R-:W-:Y:S01]  /*09e0*/  UMOV UR4, 0x3a0 ;  /* 0x000003a000047882 */ /* 0x00cfe20000000000 */
[----:B------:R-:W-:Y:S01]  /*09f0*/  UMOV UR6, 0x400 ;  /* 0x0000040000067882 */ /* 0x000fe20000000000 */
[----:B------:R-:W-:Y:S01]  /*0a00*/  USEL UR4, UR4, 0x320, UP3 ;  /* 0x0000032004047887 */ /* 0x000fe20009800000 */
[----:B------:R-:W-:Y:S01]  /*0a10*/  UMOV UR8, 0x1 ;  /* 0x0000000100087882 */ /* 0x000fe20000000000 */
[----:B------:R-:W-:Y:S01]  /*0a20*/  ELECT P0, URZ, PT ;  /* 0x0000000000ff782f */ /* 0x000fe20003800000 */
[----:B------:R-:W-:-:S04]  /*0a30*/  UIADD3 UR8, UPT, UPT, -UR8, 0x100000, URZ ;  /* 0x0010000008087890 */ /* 0x000fc8000fffe1ff */
[----:B------:R-:W-:Y:S02]  /*0a40*/  USHF.L.U32 UR9, UR8, 0xb, URZ ;  /* 0x0000000b08097899 */ /* 0x000fe400080006ff */
[----:B------:R-:W-:Y:S02]  /*0a50*/  USHF.L.U32 UR8, UR8, 0x1, URZ ;  /* 0x0000000108087899 */ /* 0x000fe400080006ff */
[----:B----4-:R-:W-:Y:S02]  /*0a60*/  ULEA UR6, UR5, UR6, 0x18 ;  /* 0x0000000605067291 */ /* 0x010fe4000f8ec0ff */
[----:B------:R-:W-:-:S04]  /*0a70*/  UIADD3 UR4, UPT, UPT, -UR4, 0x100000, URZ ;  /* 0x0010000004047890 */ /* 0x000fc8000fffe1ff */
[----:B------:R-:W-:Y:S02]  /*0a80*/  USHF.L.U32 UR5, UR4, 0xb, URZ ;  /* 0x0000000b04057899 */ /* 0x000fe400080006ff */
[----:B------:R-:W-:Y:S01]  /*0a90*/  USHF.L.U32 UR4, UR4, 0x1, URZ ;  /* 0x0000000104047899 */ /* 0x000fe200080006ff */
[----:B------:R-:W2:Y:S03]  /*0aa0*/  FENCE.VIEW.ASYNC.S ;  /* 0x00000000000073c6 */ /* 0x000ea60000000000 */
[----:B--2---:R4:W2:Y:S08]  /*0ab0*/  SYNCS.EXCH.64 URZ, [UR6+0x90], UR8 ;  /* 0x0000900806ff75b2 */ /* 0x0048b00008000100 */
[----:B------:R4:W3:Y:S01]  /*0ac0*/  SYNCS.EXCH.64 URZ, [UR6+0xa0], UR4 ;  /* 0x0000a00406ff75b2 */ /* 0x0008e20008000100 */
[----:B------:R4:W1:Y:S01]  /*0ad0*/  SYNCS.EXCH.64 URZ, [UR6+0x98], UR8 ;  /* 0x0000980806ff75b2 */ /* 0x0008620008000100 */
[----:B------:R4:W1:Y:S02]  /*0ae0*/  SYNCS.EXCH.64 URZ, [UR6+0xa8], UR4 ;  /* 0x0000a80406ff75b2 */ /* 0x0008640008000100 */
[----:B----4-:R-:W-:Y:S01]  /*0af0*/  NOP ;  /* 0x0000000000007918 */ /* 0x010fe20000000000 */
.L_x_12:
[----:B------:R-:W4:Y:S01]  /*0b00*/  SHFL.IDX PT, R0, R85, RZ, 0x1f ;  /* 0x00001fff55007589 */ /* 0x000f2200000e0000 */
[----:B------:R-:W-:Y:S01]  /*0b10*/  NOP ;  /* 0x0000000000007918 */ /* 0x000fe20000000000 */
[----:B----4-:R-:W-:-:S13]  /*0b20*/  ISETP.NE.AND P0, PT, R0, 0x5, PT ;  /* 0x000000050000780c */ /* 0x010fda0003f05270 */
[----:B------:R-:W-:Y:S05]  /*0b30*/  @P0 BRA `(.L_x_13) ;  /* 0x0000000000580947 */ /* 0x000fea0003800000 */
[----:B------:R-:W4:Y:S01]  /*0b40*/  S2UR UR5, SR_CgaCtaId ;  /* 0x00000000000579c3 */ /* 0x000f220000008800 */
[----:B--23--:R-:W-:Y:S01]  /*0b50*/  UMOV UR4, 0x400 ;  /* 0x0000040000047882 */ /* 0x00cfe20000000000 */
        /* <DEDUP_REMOVED lines=9> */
[----:B----4-:R-:W-:Y:S01]  /*0bf0*/  ULEA UR4, UR5, UR4, 0x18 ;  /* 0x0000000405047291 */ /* 0x010fe2000f8ec0ff */
[----:B------:R-:W2:Y:S11]  /*0c00*/  FENCE.VIEW.ASYNC.S ;  /* 0x00000000000073c6 */ /* 0x000eb60000000000 */
[----:B--2---:R4:W2:Y:S01]  /*0c10*/  SYNCS.EXCH.64 URZ, [UR4+0xb0], UR6 ;  /* 0x0000b00604ff75b2 */ /* 0x0048a20008000100 */
[----:B------:R4:W3:Y:S01]  /*0c20*/  SYNCS.EXCH.64 URZ, [UR4+0xd0], UR8 ;  /* 0x0000d00804ff75b2 */ /* 0x0008e20008000100 */
[----:B------:R4:W1:Y:S01]  /*0c30*/  SYNCS.EXCH.64 URZ, [UR4+0xb8], UR6 ;  /* 0x0000b80604ff75b2 */ /* 0x0008620008000100 */
[----:B------:R4:W1:Y:S01]  /*0c40*/  SYNCS.EXCH.64 URZ, [UR4+0xd8], UR8 ;  /* 0x0000d80804ff75b2 */ /* 0x0008620008000100 */
[----:B------:R4:W1:Y:S01]  /*0c50*/  SYNCS.EXCH.64 URZ, [UR4+0xc0], UR6 ;  /* 0x0000c00604ff75b2 */ /* 0x0008620008000100 */
[----:B------:R4:W1:Y:S01]  /*0c60*/  SYNCS.EXCH.64 URZ, [UR4+0xe0], UR8 ;  /* 0x0000e00804ff75b2 */ /* 0x0008620008000100 */
[----:B------:R4:W1:Y:S01]  /*0c70*/  SYNCS.EXCH.64 URZ, [UR4+0xc8], UR6 ;  /* 0x0000c80604ff75b2 */ /* 0x0008620008000100 */
[----:B------:R4:W1:Y:S02]  /*0c80*/  SYNCS.EXCH.64 URZ, [UR4+0xe8], UR8 ;  /* 0x0000e80804ff75b2 */ /* 0x0008640008000100 */
[----:B----4-:R-:W-:Y:S01]  /*0c90*/  NOP ;  /* 0x0000000000007918 */ /* 0x010fe20000000000 */
.L_x_13:
[----:B------:R-:W4:Y:S01]  /*0ca0*/  SHFL.IDX PT, R0, R85, RZ, 0x1f ;  /* 0x00001fff55007589 */ /* 0x000f2200000e0000 */
[----:B------:R-:W-:Y:S01]  /*0cb0*/  ISETP.NE.OR P1, PT, RZ, UR13, !P1 ;  /* 0x0000000dff007c0c */ /* 0x000fe2000cf25670 */
[----:B------:R-:W-:Y:S01]  /*0cc0*/  NOP ;  /* 0x0000000000007918 */ /* 0x000fe20000000000 */
[----:B----4-:R-:W-:-:S13]  /*0cd0*/  ISETP.NE.AND P0, PT, R0, 0x3, PT ;  /* 0x000000030000780c */ /* 0x010fda0003f05270 */
[----:B------:R-:W-:Y:S05]  /*0ce0*/  @P0 BRA `(.L_x_14) ;  /* 0x0000000000380947 */ /* 0x000fea0003800000 */
[----:B------:R-:W4:Y:S01]  /*0cf0*/  S2UR UR5, SR_CgaCtaId ;  /* 0x00000000000579c3 */ /* 0x000f220000008800 */
[----:B--23--:R-:W-:Y:S01]  /*0d00*/  UMOV UR4, 0x400 ;  /* 0x0000040000047882 */ /* 0x00cfe20000000000 */
[----:B------:R-:W-:Y:S01]  /*0d10*/  UMOV UR6, 0x20 ;  /* 0x0000002000067882 */ /* 0x000fe20000000000 */
[----:B------:R-:W-:Y:S01]  /*0d20*/  ELECT P0, URZ, PT ;  /* 0x0000000000ff782f */ /* 0x000fe20003800000 */
[----:B------:R-:W-:-:S04]  /*0d30*/  UIADD3 UR6, UPT, UPT, -UR6, 0x100000, URZ ;  /* 0x0010000006067890 */ /* 0x000fc8000fffe1ff */
[----:B------:R-:W-:Y:S02]  /*0d40*/  USHF.L.U32 UR7, UR6, 0xb, URZ ;  /* 0x0000000b06077899 */ /* 0x000fe400080006ff */
[----:B------:R-:W-:Y:S02]  /*0d50*/  USHF.L.U32 UR6, UR6, 0x1, URZ ;  /* 0x0000000106067899 */ /* 0x000fe400080006ff */
[----:B----4-:R-:W-:Y:S01]  /*0d60*/  ULEA UR4, UR5, UR4, 0x18 ;  /* 0x0000000405047291 */ /* 0x010fe2000f8ec0ff */
[----:B------:R-:W2:Y:S11]  /*0d70*/  FENCE.VIEW.ASYNC.S ;  /* 0x00000000000073c6 */ /* 0x000eb60000000000 */
[----:B--2---:R4:W2:Y:S01]  /*0d80*/  SYNCS.EXCH.64 URZ, [UR4+0xf0], UR6 ;  /* 0x0000f00604ff75b2 */ /* 0x0048a20008000100 */
[----:B------:R4:W3:Y:S01]  /*0d90*/  SYNCS.EXCH.64 URZ, [UR4+0x100], UR6 ;  /* 0x0001000604ff75b2 */ /* 0x0008e20008000100 */
[----:B------:R4:W1:Y:S01]  /*0da0*/  SYNCS.EXCH.64 URZ, [UR4+0xf8], UR6 ;  /* 0x0000f80604ff75b2 */ /* 0x0008620008000100 */
[----:B------:R4:W1:Y:S02]  /*0db0*/  SYNCS.EXCH.64 URZ, [UR4+0x108], UR6 ;  /* 0x0001080604ff75b2 */ /* 0x0008640008000100 */
[----:B----4-:R-:W-:Y:S01]  /*0dc0*/  NOP ;  /* 0x0000000000007918 */ /* 0x010fe20000000000 */
.L_x_14:
[----:B--23--:R-:W2:Y:S01]  /*0dd0*/  S2UR UR7, SR_CgaCtaId ;  /* 0x00000000000779c3 */ /* 0x00cea20000008800 */
[----:B------:R-:W-:Y:S01]  /*0de0*/  VOTEU.ALL UP0, P1 ;  /* 0x0000000000ff7886 */ /* 0x000fe20000800000 */
[----:B------:R-:W-:Y:S01]  /*0df0*/  UMOV UR4, 0x20 ;  /* 0x0000002000047882 */ /* 0x000fe20000000000 */
[----:B------:R-:W-:Y:S01]  /*0e00*/  NOP ;  /* 0x0000000000007918 */ /* 0x000fe20000000000 */
[----:B-1----:R-:W-:Y:S01]  /*0e10*/  LOP3.LUT R3, R92, 0x1f, RZ, 0xc0, !PT ;  /* 0x0000001f5c037812 */ /* 0x002fe200078ec0ff */
[----:B------:R-:W-:Y:S01]  /*0e20*/  UISETP.NE.AND UP4, UPT, UR13, URZ, UPT ;  /* 0x000000ff0d00728c */ /* 0x000fe2000bf85270 */
[----:B------:R-:W-:Y:S01]  /*0e30*/  @!UP0 UMOV UR6, 0x400 ;  /* 0x0000040000068882 */ /* 0x000fe20000000000 */
[----:B------:R-:W-:-:S04]  /*0e40*/  @!UP0 UIADD3 UR4, UPT, UPT, -UR4, 0x100000, URZ ;  /* 0x0010000004048890 */ /* 0x000fc8000fffe1ff */
[----:B------:R-:W-:Y:S02]  /*0e50*/  @!UP0 USHF.L.U32 UR5, UR4, 0xb, URZ ;  /* 0x0000000b04058899 */ /* 0x000fe400080006ff */
[----:B------:R-:W-:Y:S02]  /*0e60*/  @!UP0 USHF.L.U32 UR4, UR4, 0x1, URZ ;  /* 0x0000000104048899 */ /* 0x000fe400080006ff */
[----:B--2---:R-:W-:Y:S01]  /*0e70*/  @!UP0 ULEA UR6, UR7, UR6, 0x18 ;  /* 0x0000000607068291 */ /* 0x004fe2000f8ec0ff */
[----:B------:R-:W1:Y:S01]  /*0e80*/  LDCU UR7, c[0x0][0x36c] ;  /* 0x00006d80ff0777ac */ /* 0x000e620008000800 */
[----:B------:R-:W-:Y:S01]  /*0e90*/  VOTEU.ALL UP0, P1 ;  /* 0x0000000000ff7886 */ /* 0x000fe20000800000 */
[----:B------:R-:W2:Y:S09]  /*0ea0*/  FENCE.VIEW.ASYNC.S ;  /* 0x00000000000073c6 */ /* 0x000eb20000000000 */
[----:B--2---:R2:W3:Y:S01]  /*0eb0*/  @!UP0 SYNCS.EXCH.64 URZ, [UR6+0x110], UR4 ;  /* 0x0001100406ff85b2 */ /* 0x0044e20008000100 */
[----:B-1----:R-:W-:-:S09]  /*0ec0*/  UISETP.EQ.U32.AND UP5, UPT, UR7, 0x1, UPT ;  /* 0x000000010700788c */ /* 0x002fd2000bfa2070 */
[----:B--2---:R-:W-:Y:S05]  /*0ed0*/  BRA.U !UP5, `(.L_x_15) ;  /* 0x000000010d087547 */ /* 0x004fea000b800000 */
[----:B---3--:R-:W-:Y:S01]  /*0ee0*/  UCGABAR_ARV ;  /* 0x00000000000079c7 */ /* 0x008fe20008000000 */
[----:B------:R-:W-:Y:S05]  /*0ef0*/  BRA `(.L_x_16) ;  /* 0x0000000000047947 */ /* 0x000fea0003800000 */
.L_x_15:
[----:B---3--:R-:W-:Y:S01]  /*0f00*/  NOP ;  /* 0x0000000000007918 */ /* 0x008fe20000000000 */
.L_x_16:
[----:B------:R-:W1:Y:S01]  /*0f10*/  S2UR UR19, SR_CTAID.X ;  /* 0x00000000001379c3 */ /* 0x000e620000002500 */
[----:B------:R-:W-:-:S05]  /*0f20*/  CS2R.32 R87, SR_CgaSize ;  /* 0x0000000000577805 */ /* 0x000fca0000008a00 */
[----:B------:R-:W-:-:S05]  /*0f30*/  IMAD R87, R87, -0xa0, RZ ;  /* 0xffffff6057577824 */ /* 0x000fca00078e02ff */
[----:B------:R-:W-:-:S14]  /*0f40*/  R2UR UR5, R87 ;  /* 0x00000000570572ca */ /* 0x000fdc00000e0000 */
[----:B------:R-:W2:Y:S01]  /*0f50*/  LDCU UR5, c[0x0][UR5+0x2b0] ;  /* 0x00005600050577ac */ /* 0x000ea20008000800 */
[----:B------:R-:W-:-:S05]  /*0f60*/  CS2R.32 R87, SR_CgaSize ;  /* 0x0000000000577805 */ /* 0x000fca0000008a00 */
[----:B------:R-:W-:-:S05]  /*0f70*/  IMAD R87, R87, -0xa0, RZ ;  /* 0xffffff6057577824 */ /* 0x000fca00078e02ff */
[----:B------:R-:W-:-:S14]  /*0f80*/  R2UR UR4, R87 ;  /* 0x00000000570472ca */ /* 0x000fdc00000e0000 */
[----:B------:R-:W3:Y:S01]  /*0f90*/  LDCU UR4, c[0x0][UR4+0x2b4] ;  /* 0x00005680040477ac */ /* 0x000ee20008000800 */
[----:B------:R-:W4:Y:S01]  /*0fa0*/  S2UR UR7, SR_CTAID.Y ;  /* 0x00000000000779c3 */ /* 0x000f220000002600 */
[----:B------:R-:W-:-:S05]  /*0fb0*/  CS2R.32 R87, SR_CgaSize ;  /* 0x0000000000577805 */ /* 0x000fca0000008a00 */
[----:B------:R-:W-:-:S05]  /*0fc0*/  IMAD R87, R87, -0xa0, RZ ;  /* 0xffffff6057577824 */ /* 0x000fca00078e02ff */
[----:B------:R-:W-:-:S14]  /*0fd0*/  R2UR UR8, R87 ;  /* 0x00000000570872ca */ /* 0x000fdc00000e0000 */
[----:B------:R-:W3:Y:S01]  /*0fe0*/  LDCU UR8, c[0x0][UR8+0x2a0] ;  /* 0x00005400080877ac */ /* 0x000ee20008000800 */
[----:B------:R-:W-:-:S05]  /*0ff0*/  CS2R.32 R87, SR_CgaSize ;  /* 0x0000000000577805 */ /* 0x000fca0000008a00 */
[----:B------:R-:W-:-:S05]  /*1000*/  IMAD R87, R87, -0xa0, RZ ;  /* 0xffffff6057577824 */ /* 0x000fca00078e02ff */
[----:B------:R-:W-:-:S14]  /*1010*/  R2UR UR9, R87 ;  /* 0x00000000570972ca */ /* 0x000fdc00000e0000 */
[----:B------:R-:W3:Y:S01]  /*1020*/  LDCU UR9, c[0x0][UR9+0x2a4] ;  /* 0x00005480090977ac */ /* 0x000ee20008000800 */
[----:B------:R-:W3:Y:S01]  /*1030*/  S2UR UR10, SR_CgaCtaId ;  /* 0x00000000000a79c3 */ /* 0x000ee20000008800 */
[----:B------:R-:W-:Y:S01]  /*1040*/  UISETP.GT.U32.AND UP0, UPT, UR46, 0xffff, UPT ;  /* 0x0000ffff2e00788c */ /* 0x000fe2000bf04070 */
[----:B------:R-:W3:Y:S01]  /*1050*/  LDCU UR18, c[0x0][0xb24] ;  /* 0x00016480ff1277ac */ /* 0x000ee20008000800 */
[----:B------:R-:W-:Y:S01]  /*1060*/  UMOV UR29, 0x5 ;  /* 0x00000005001d7882 */ /* 0x000fe20000000000 */
[----:B-1----:R-:W-:-:S04]  /*1070*/  I2FP.F32.U32 R2, UR19 ;  /* 0x0000001300027c45 */ /* 0x002fc80008201000 */
[----:B------:R-:W1:Y:S01]  /*1080*/  S2UR UR36, SR_CTAID.Z ;  /* 0x00000000002479c3 */ /* 0x000e620000002700 */
[----:B------:R-:W1:Y:S01]  /*1090*/  LDCU UR40, c[0x0][0xb24] ;  /* 0x00016480ff2877ac */ /* 0x000e620008000800 */
[----:B--2---:R-:W-:Y:S01]  /*10a0*/  FMUL R2, R2, UR5 ;  /* 0x0000000502027c20 */ /* 0x004fe20008400000 */
[----:B------:R-:W-:Y:S01]  /*10b0*/  USEL UR5, UR46, 0xffff, !UP0 ;  /* 0x0000ffff2e057887 */ /* 0x000fe2000c000000 */
[----:B----4-:R-:W-:Y:S01]  /*10c0*/  I2FP.F32.U32 R0, UR7 ;  /* 0x0000000700007c45 */ /* 0x010fe20008201000 */
[----:B------:R-:W2:Y:S03]  /*10d0*/  LDCU UR27, c[0x0][0xb30] ;  /* 0x00016600ff1b77ac */ /* 0x000ea60008000800 */
[----:B------:R-:W4:Y:S01]  /*10e0*/  F2I.U32.TRUNC.NTZ R2, R2 ;  /* 0x0000000200027305 */ /* 0x000f22000020f000 */
[----:B---3--:R-:W-:Y:S01]  /*10f0*/  FMUL R0, R0, UR4 ;  /* 0x0000000400007c20 */ /* 0x008fe20008400000 */
[----:B------:R-:W-:-:S02]  /*1100*/  ULOP3.LUT UR24, UR5, 0xffff, URZ, 0xc0, !UPT ;  /* 0x0000ffff05187892 */ /* 0x000fc4000f8ec0ff */
[----:B------:R-:W-:Y:S02]  /*1110*/  USHF.L.U32 UR28, UR10, 0xb, URZ ;  /* 0x0000000b0a1c7899 */ /* 0x000fe400080006ff */
[----:B------:R-:W-:Y:S02]  /*1120*/  UISETP.GE.AND UP2, UPT, UR18, 0x1, UPT ;  /* 0x000000011200788c */ /* 0x000fe4000bf46270 */
[----:B------:R-:W3:Y:S01]  /*1130*/  F2I.U32.TRUNC.NTZ R0, R0 ;  /* 0x0000000000007305 */ /* 0x000ee2000020f000 */
[----:B------:R-:W-:Y:S01]  /*1140*/  UMOV UR32, UR7 ;  /* 0x0000000700207c82 */ /* 0x000fe20008000000 */
[----:B------:R-:W-:Y:S01]  /*1150*/  UMOV UR25, UR19 ;  /* 0x0000001300197c82 */ /* 0x000fe20008000000 */
[----:B----4-:R-:W-:Y:S02]  /*1160*/  R2UR UR4, R2 ;  /* 0x00000000020472ca */ /* 0x010fe400000e0000 */
[----:B------:R-:W-:Y:S02]  /*1170*/  PRMT R2, RZ, 0x7610, R2 ;  /* 0x00007610ff027816 */ /* 0x000fe40000000002 */
[----:B---3--:R-:W-:-:S02]  /*1180*/  R2UR UR6, R0 ;  /* 0x00000000000672ca */ /* 0x008fc400000e0000 */
[----:B------:R-:W-:-:S07]  /*1190*/  PRMT R0, RZ, 0x7610, R0 ;  /* 0x00007610ff007816 */ /* 0x000fce0000000000 */
[----:B------:R-:W-:-:S04]  /*11a0*/  UIADD3 UR5, UPT, UPT, -UR4, URZ, URZ ;  /* 0x000000ff04057290 */ /* 0x000fc8000fffe1ff */
[----:B------:R-:W-:Y:S02]  /*11b0*/  UIMAD UR5, UR8, UR5, UR19 ;  /* 0x00000005080572a4 */ /* 0x000fe4000f8e0213 */
[----:B------:R-:W-:-:S04]  /*11c0*/  UIADD3 UR4, UPT, UPT, -UR6, URZ, URZ ;  /* 0x000000ff06047290 */ /* 0x000fc8000fffe1ff */
[----:B------:R-:W-:Y:S01]  /*11d0*/  IMAD.U32 R87, RZ, RZ, UR5 ;  /* 0x00000005ff577e24 */ /* 0x000fe2000f8e00ff */
[----:B------:R-:W-:-:S06]  /*11e0*/  UIMAD UR4, UR9, UR4, UR7 ;  /* 0x00000004090472a4 */ /* 0x000fcc000f8e0207 */
[----:B------:R-:W-:Y:S01]  /*11f0*/  IMAD.U32 R86, RZ, RZ, UR4 ;  /* 0x00000004ff567e24 */ /* 0x000fe2000f8e00ff */
[----:B-12---:R-:W-:Y:S06]  /*1200*/  BRA.U UP4, `(.L_x_17) ;  /* 0x0000000104447547 */ /* 0x006fec000b800000 */
[----:B------:R-:W-:Y:S02]  /*1210*/  R2UR UR4, R87 ;  /* 0x00000000570472ca */ /* 0x000fe400000e0000 */
[----:B------:R-:W-:-:S11]  /*1220*/  R2UR UR8, R86 ;  /* 0x00000000560872ca */ /* 0x000fd600000e0000 */
[----:B------:R-:W-:Y:S02]  /*1230*/  UISETP.GT.U32.AND UP0, UPT, UR4, 0x1, UPT ;  /* 0x000000010400788c */ /* 0x000fe4000bf04070 */
[----:B------:R-:W-:Y:S02]  /*1240*/  ULOP3.LUT UR4, UR4, 0xfffffffe, URZ, 0xc0, !UPT ;  /* 0xfffffffe04047892 */ /* 0x000fe4000f8ec0ff */
[----:B------:R-:W-:Y:S02]  /*1250*/  UISETP.NE.AND UP1, UPT, UR8, URZ, UP0 ;  /* 0x000000ff0800728c */ /* 0x000fe40008725270 */
[----:B------:R-:W-:Y:S02]  /*1260*/  UISETP.NE.AND UP0, UPT, UR8, 0x1, UP0 ;  /* 0x000000010800788c */ /* 0x000fe40008705270 */
[----:B------:R-:W-:Y:S02]  /*1270*/  USEL UR7, URZ, 0x1, UP1 ;  /* 0x00000001ff077887 */ /* 0x000fe40008800000 */
[----:B------:R-:W-:-:S02]  /*1280*/  USEL UR6, URZ, 0x4, UP0 ;  /* 0x00000004ff067887 */ /* 0x000fc40008000000 */
[----:B------:R-:W-:Y:S02]  /*1290*/  USEL UR5, URZ, 0x2, UP1 ;  /* 0x00000002ff057887 */ /* 0x000fe40008800000 */
[----:B------:R-:W-:Y:S02]  /*12a0*/  ULEA UR4, UR8, UR4, 0x1 ;  /* 0x0000000408047291 */ /* 0x000fe4000f8e08ff */
[----:B------:R-:W-:Y:S02]  /*12b0*/  USEL UR8, URZ, 0x8, UP0 ;  /* 0x00000008ff087887 */ /* 0x000fe40008000000 */
[----:B------:R-:W-:-:S03]  /*12c0*/  UIADD3 UR5, UPT, UPT, UR5, UR6, UR7 ;  /* 0x0000000605057290 */ /* 0x000fc6000fffe007 */
[----:B------:R-:W-:Y:S01]  /*12d0*/  UMOV UR6, 0x3 ;  /* 0x0000000300067882 */ /* 0x000fe20000000000 */
[----:B------:R-:W-:Y:S02]  /*12e0*/  UIADD3 UR5, UPT, UPT, UR5, UR8, URZ ;  /* 0x0000000805057290 */ /* 0x000fe4000fffe0ff */
[----:B------:R-:W-:-:S04]  /*12f0*/  USHF.L.U32 UR4, UR6, UR4, URZ ;  /* 0x0000000406047299 */ /* 0x000fc800080006ff */
[----:B------:R-:W-:Y:S02]  /*1300*/  IMAD.U32 R2, RZ, RZ, UR5 ;  /* 0x00000005ff027e24 */ /* 0x000fe4000f8e00ff */
[----:B------:R-:W-:Y:S02]  /*1310*/  IMAD.U32 R0, RZ, RZ, UR4 ;  /* 0x00000004ff007e24 */ /* 0x000fe4000f8e00ff */
.L_x_17:
[----:B------:R-:W-:Y:S05]  /*1320*/  BRA.U !UP2, `(.L_x_18) ;  /* 0x000000010ad07547 */ /* 0x000fea000b800000 */
[----:B------:R-:W1:Y:S01]  /*1330*/  LDCU.128 UR20, c[0x0][0xb10] ;  /* 0x00016200ff1477ac */ /* 0x000e620008000c00 */
[----:B------:R-:W2:Y:S01]  /*1340*/  LDCU UR12, c[0x0][0x370] ;  /* 0x00006e00ff0c77ac */ /* 0x000ea20008000800 */
[----:B------:R-:W3:Y:S01]  /*1350*/  LDCU UR5, c[0x0][0x374] ;  /* 0x00006e80ff0577ac */ /* 0x000ee20008000800 */
[----:B------:R-:W4:Y:S01]  /*1360*/  LDCU UR26, c[0x0][0xb0c] ;  /* 0x00016180ff1a77ac */ /* 0x000f220008000800 */
[----:B------:R-:W4:Y:S01]  /*1370*/  LDCU UR4, c[0x0][0xb20] ;  /* 0x00016400ff0477ac */ /* 0x000f220008000800 */
[----:B------:R-:W4:Y:S01]  /*1380*/  LDCU.64 UR16, c[0x0][0xb28] ;  /* 0x00016500ff1077ac */ /* 0x000f220008000a00 */
[----:B-1----:R-:W-:Y:S02]  /*1390*/  UISETP.NE.AND UP0, UPT, UR22, 0x1, UPT ;  /* 0x000000011600788c */ /* 0x002fe4000bf05270 */
[----:B---3--:R-:W-:Y:S02]  /*13a0*/  UIMAD.WIDE.U32 UR6, UR5, UR23, URZ ;  /* 0x00000017050672a5 */ /* 0x008fe4000f8e00ff */
[----:B--2---:R-:W-:-:S02]  /*13b0*/  UIMAD.WIDE.U32 UR8, UR12, UR20, URZ ;  /* 0x000000140c0872a5 */ /* 0x004fc4000f8e00ff */
[----:B----4-:R-:W-:Y:S02]  /*13c0*/  UISETP.NE.AND UP1, UPT, UR26, 0x1, UPT ;  /* 0x000000011a00788c */ /* 0x010fe4000bf25270 */
[----:B------:R-:W-:Y:S01]  /*13d0*/  UISETP.NE.AND UP2, UPT, UR18, 0x1, UPT ;  /* 0x000000011200788c */ /* 0x000fe2000bf45270 */
[----:B------:R-:W-:Y:S02]  /*13e0*/  UMOV UR6, UR7 ;  /* 0x0000000700067c82 */ /* 0x000fe40008000000 */
[----:B------:R-:W-:Y:S01]  /*13f0*/  UMOV UR8, UR9 ;  /* 0x0000000900087c82 */ /* 0x000fe20008000000 */
[----:B------:R-:W-:Y:S02]  /*1400*/  @UP0 USHF.R.U32.HI UR5, URZ, UR4, UR6 ;  /* 0x00000004ff050299 */ /* 0x000fe40008011606 */
[----:B------:R-:W-:Y:S02]  /*1410*/  UIMAD.WIDE.U32 UR14, UR32, UR23, URZ ;  /* 0x00000017200e72a5 */ /* 0x000fe4000f8e00ff */
[----:B------:R-:W-:-:S02]  /*1420*/  UIMAD.WIDE.U32 UR6, UR5, UR16, URZ ;  /* 0x00000010050672a5 */ /* 0x000fc4000f8e00ff */
[----:B------:R-:W-:Y:S02]  /*1430*/  @UP1 USHF.R.U32.HI UR12, URZ, UR21, UR8 ;  /* 0x00000015ff0c1299 */ /* 0x000fe40008011608 */
[----:B------:R-:W-:Y:S02]  /*1440*/  UIMAD.WIDE.U32 UR10, UR19, UR20, URZ ;  /* 0x00000014130a72a5 */ /* 0x000fe4000f8e00ff */
[----:B------:R-:W-:Y:S01]  /*1450*/  UIMAD.WIDE.U32 UR8, UR12, UR16, URZ ;  /* 0x000000100c0872a5 */ /* 0x000fe2000f8e00ff */
[----:B------:R-:W-:Y:S01]  /*1460*/  UMOV UR14, UR15 ;  /* 0x0000000f000e7c82 */ /* 0x000fe20008000000 */
[----:B------:R-:W-:Y:S01]  /*1470*/  UMOV UR6, UR7 ;  /* 0x0000000700067c82 */ /* 0x000fe20008000000 */
[----:B------:R-:W-:Y:S02]  /*1480*/  USHF.R.U32.HI UR14, URZ, UR4, UR14 ;  /* 0x00000004ff0e7299 */ /* 0x000fe4000801160e */
[----:B------:R-:W-:Y:S01]  /*1490*/  @UP2 USHF.R.U32.HI UR5, URZ, UR17, UR6 ;  /* 0x00000011ff052299 */ /* 0x000fe20008011606 */
[----:B------:R-:W-:-:S02]  /*14a0*/  UMOV UR10, UR11 ;  /* 0x0000000b000a7c82 */ /* 0x000fc40008000000 */
[----:B------:R-:W-:Y:S01]  /*14b0*/  UMOV UR6, UR9 ;  /* 0x0000000900067c82 */ /* 0x000fe20008000000 */
[----:B------:R-:W-:Y:S02]  /*14c0*/  USHF.R.U32.HI UR10, URZ, UR21, UR10 ;  /* 0x00000015ff0a7299 */ /* 0x000fe4000801160a */
[----:B------:R-:W-:Y:S02]  /*14d0*/  @UP2 USHF.R.U32.HI UR12, URZ, UR17, UR6 ;  /* 0x00000011ff0c2299 */ /* 0x000fe40008011606 */
[----:B------:R-:W-:Y:S02]  /*14e0*/  USEL UR4, UR32, UR14, !UP0 ;  /* 0x0000000e20047287 */ /* 0x000fe4000c000000 */
[----:B------:R-:W-:Y:S02]  /*14f0*/  UIMAD UR6, UR5, UR18, URZ ;  /* 0x00000012050672a4 */ /* 0x000fe4000f8e02ff */
[----:B------:R-:W-:Y:S02]  /*1500*/  USEL UR5, UR19, UR10, !UP1 ;  /* 0x0000000a13057287 */ /* 0x000fe4000c800000 */
[----:B------:R-:W-:-:S02]  /*1510*/  UIMAD UR8, UR12, UR18, URZ ;  /* 0x000000120c0872a4 */ /* 0x000fc4000f8e02ff */
[----:B------:R-:W-:Y:S02]  /*1520*/  UISETP.GE.AND UP0, UPT, UR4, UR6, UPT ;  /* 0x000000060400728c */ /* 0x000fe4000bf06270 */
[----:B------:R-:W-:Y:S02]  /*1530*/  UIMAD.WIDE.U32 UR6, UR4, UR16, URZ ;  /* 0x00000010040672a5 */ /* 0x000fe4000f8e00ff */
[----:B------:R-:W-:Y:S02]  /*1540*/  UISETP.GE.OR UP0, UPT, UR5, UR8, UP0 ;  /* 0x000000080500728c */ /* 0x000fe40008706670 */
[----:B------:R-:W-:Y:S02]  /*1550*/  UIMAD.WIDE.U32 UR8, UR5, UR16, URZ ;  /* 0x00000010050872a5 */ /* 0x000fe4000f8e00ff */
[----:B------:R-:W-:Y:S02]  /*1560*/  USHF.R.U32.HI UR7, URZ, UR17, UR7 ;  /* 0x00000011ff077299 */ /* 0x000fe40008011607 */
[----:B------:R-:W-:-:S02]  /*1570*/  UIADD3 UR10, UPT, UPT, -UR4, URZ, URZ ;  /* 0x000000ff040a7290 */ /* 0x000fc4000fffe1ff */
[----:B------:R-:W-:Y:S02]  /*1580*/  USEL UR7, UR4, UR7, !UP2 ;  /* 0x0000000704077287 */ /* 0x000fe4000d000000 */
[----:B------:R-:W-:Y:S01]  /*1590*/  UIADD3 UR25, UPT, UPT, -UR5, URZ, URZ ;  /* 0x000000ff05197290 */ /* 0x000fe2000fffe1ff */
[----:B------:R-:W-:Y:S01]  /*15a0*/  @!UP0 UMOV UR6, UR9 ;  /* 0x0000000900068c82 */ /* 0x000fe20008000000 */
[----:B------:R-:W-:Y:S02]  /*15b0*/  UIADD3 UR8, UPT, UPT, -UR7, URZ, URZ ;  /* 0x000000ff07087290 */ /* 0x000fe4000fffe1ff */
[----:B------:R-:W-:Y:S02]  /*15c0*/  @!UP0 USHF.R.U32.HI UR6, URZ, UR17, UR6 ;  /* 0x00000011ff068299 */ /* 0x000fe40008011606 */
[----:B------:R-:W-:Y:S02]  /*15d0*/  UIMAD UR8, UR18, UR8, UR4 ;  /* 0x00000008120872a4 */ /* 0x000fe4000f8e0204 */
[----:B------:R-:W-:-:S02]  /*15e0*/  @!UP0 USEL UR6, UR5, UR6, !UP2 ;  /* 0x0000000605068287 */ /* 0x000fc4000d000000 */
[----:B------:R-:W-:Y:S02]  /*15f0*/  UIMAD UR32, UR22, UR10, UR32 ;  /* 0x0000000a162072a4 */ /* 0x000fe4000f8e0220 */
[----:B------:R-:W-:Y:S02]  /*1600*/  @!UP0 UIADD3 UR7, UPT, UPT, UR7, -UR6, URZ ;  /* 0x8000000607078290 */ /* 0x000fe4000fffe0ff */
[----:B------:R-:W-:Y:S02]  /*1610*/  @!UP0 UIMAD UR6, UR8, UR12, UR6 ;  /* 0x0000000c080682a4 */ /* 0x000fe4000f8e0206 */
[----:B------:R-:W-:Y:S02]  /*1620*/  @!UP0 UIMAD UR4, UR7, UR18, UR5 ;  /* 0x00000012070482a4 */ /* 0x000fe4000f8e0205 */
[----:B------:R-:W-:Y:S02]  /*1630*/  UIMAD UR25, UR26, UR25, UR19 ;  /* 0x000000191a1972a4 */ /* 0x000fe4000f8e0213 */
[----:B------:R-:W-:Y:S01]  /*1640*/  UIMAD UR32, UR4, UR22, UR32 ;  /* 0x00000016042072a4 */ /* 0x000fe2000f8e0220 */
[----:B------:R-:W-:-:S02]  /*1650*/  @!UP0 UMOV UR5, UR6 ;  /* 0x0000000600058c82 */ /* 0x000fc40008000000 */
[----:B------:R-:W-:-:S12]  /*1660*/  UIMAD UR25, UR5, UR26, UR25 ;  /* 0x0000001a051972a4 */ /* 0x000fd8000f8e0219 */
.L_x_18:
[----:B------:R-:W-:Y:S02]  /*1670*/  UISETP.NE.AND UP1, UPT, UR27, 0x1, UPT ;  /* 0x000000011b00788c */ /* 0x000fe4000bf25270 */
[----:B------:R-:W-:Y:S02]  /*1680*/  UISETP.NE.AND UP0, UPT, UR13, 0x2, UPT ;  /* 0x000000020d00788c */ /* 0x000fe4000bf05270 */
[----:B------:R-:W-:Y:S02]  /*1690*/  ULOP3.LUT UR28, UR28, 0x1000, URZ, 0xc0, !UPT ;  /* 0x000010001c1c7892 */ /* 0x000fe4000f8ec0ff */
[----:B------:R-:W-:-:S03]  /*16a0*/  USHF.L.U32 UR24, UR29, UR24, URZ ;  /* 0x000000181d187299 */ /* 0x000fc600080006ff */
[----:B------:R-:W-:Y:S09]  /*16b0*/  BRA.U UP1, `(.L_x_19) ;  /* 0x0000000101447547 */ /* 0x000ff2000b800000 */
[----:B------:R-:W1:Y:S01]  /*16c0*/  LDCU.128 UR8, c[0x0][0xb10] ;  /* 0x00016200ff0877ac */ /* 0x000e620008000c00 */
[----:B------:R-:W2:Y:S01]  /*16d0*/  LDCU UR12, c[0x0][0xb0c] ;  /* 0x00016180ff0c77ac */ /* 0x000ea20008000800 */
[----:B------:R-:W3:Y:S01]  /*16e0*/  LDCU UR14, c[0x0][0xb20] ;  /* 0x00016400ff0e77ac */ /* 0x000ee20008000800 */
[----:B-1----:R-:W-:Y:S02]  /*16f0*/  UIMAD.WIDE.U32 UR6, UR25, UR8, URZ ;  /* 0x00000008190672a5 */ /* 0x002fe4000f8e00ff */
[----:B------:R-:W-:Y:S02]  /*1700*/  UIMAD.WIDE.U32 UR4, UR32, UR11, URZ ;  /* 0x0000000b200472a5 */ /* 0x000fe4000f8e00ff */
[----:B--2---:R-:W-:Y:S02]  /*1710*/  UISETP.NE.AND UP2, UPT, UR12, 0x1, UPT ;  /* 0x000000010c00788c */ /* 0x004fe4000bf45270 */
[----:B------:R-:W-:Y:S01]  /*1720*/  UISETP.NE.AND UP1, UPT, UR10, 0x1, UPT ;  /* 0x000000010a00788c */ /* 0x000fe2000bf25270 */
[----:B------:R-:W-:-:S02]  /*1730*/  UMOV UR6, UR7 ;  /* 0x0000000700067c82 */ /* 0x000fc40008000000 */
[----:B------:R-:W-:Y:S01]  /*1740*/  UMOV UR4, UR5 ;  /* 0x0000000500047c82 */ /* 0x000fe20008000000 */
[----:B------:R-:W-:Y:S02]  /*1750*/  USHF.R.U32.HI UR6, URZ, UR9, UR6 ;  /* 0x00000009ff067299 */ /* 0x000fe40008011606 */
[----:B---3--:R-:W-:Y:S02]  /*1760*/  USHF.R.U32.HI UR4, URZ, UR14, UR4 ;  /* 0x0000000eff047299 */ /* 0x008fe40008011604 */
[----:B------:R-:W-:Y:S02]  /*1770*/  USEL UR5, UR25, UR6, !UP2 ;  /* 0x0000000619057287 */ /* 0x000fe4000d000000 */
[----:B------:R-:W-:-:S04]  /*1780*/  USEL UR4, UR32, UR4, !UP1 ;  /* 0x0000000420047287 */ /* 0x000fc8000c800000 */
[----:B------:R-:W-:Y:S02]  /*1790*/  UIADD3 UR6, UPT, UPT, -UR4, UR5, URZ ;  /* 0x0000000504067290 */ /* 0x000fe4000fffe1ff */
[----:B------:R-:W-:Y:S02]  /*17a0*/  UIADD3 UR4, UPT, UPT, UR4, -UR5, URZ ;  /* 0x8000000504047290 */ /* 0x000fe4000fffe0ff */
[----:B------:R-:W-:Y:S02]  /*17b0*/  UIMAD UR32, UR6, UR10, UR32 ;  /* 0x0000000a062072a4 */ /* 0x000fe4000f8e0220 */
[----:B------:R-:W-:-:S12]  /*17c0*/  UIMAD UR25, UR4, UR12, UR25 ;  /* 0x0000000c041972a4 */ /* 0x000fd8000f8e0219 */
.L_x_19:
[----:B------:R-:W-:Y:S05]  /*17d0*/  BRA.U !UP5, `(.L_x_20) ;  /* 0x000000010d0c7547 */ /* 0x000fea000b800000 */
[----:B------:R-:W-:Y:S01]  /*17e0*/  UCGABAR_WAIT ;  /* 0x0000000000007dc7 */ /* 0x000fe20008000000 */
[----:B------:R-:W-:Y:S01]  /*17f0*/  CCTL.IVALL ;  /* 0x00000000ff00798f */ /* 0x000fe20002000000 */
[----:B------:R-:W-:Y:S05]  /*1800*/  BRA `(.L_x_21) ;  /* 0x0000000000047947 */ /* 0x000fea0003800000 */
.L_x_20:
[----:B------:R-:W-:Y:S06]  /*1810*/  BAR.SYNC.DEFER_BLOCKING 0x0 ;  /* 0x0000000000007b1d */ /* 0x000fec0000010000 */
.L_x_21:
[----:B------:R-:W-:Y:S05]  /*1820*/  BRA.U UP0, `(.L_x_22) ;  /* 0x0000001500147547 */ /* 0x000fea000b800000 */
[----:B------:R-:W1:Y:S01]  /*1830*/  LDCU UR6, c[0x0][0x38c] ;  /* 0x00007180ff0677ac */ /* 0x000e620008000800 */
[----:B------:R-:W2:Y:S01]  /*1840*/  S2UR UR9, SR_CgaCtaId ;  /* 0x00000000000979c3 */ /* 0x000ea20000008800 */
[----:B------:R-:W-:Y:S01]  /*1850*/  PLOP3.LUT P1, PT, PT, PT, UP3, 0x80, 0x8 ;  /* 0x000000000008781c */ /* 0x000fe20003f2f038 */
[----:B------:R-:W-:Y:S01]  /*1860*/  IMAD.MOV.U32 R12, RZ, RZ, 0x1 ;  /* 0x00000001ff0c7424 */ /* 0x000fe200078e00ff */
[----:B------:R-:W-:Y:S01]  /*1870*/  UMOV UR8, 0x400 ;  /* 0x0000040000087882 */ /* 0x000fe20000000000 */
[----:B------:R-:W-:Y:S01]  /*1880*/  UISETP.NE.AND UP1, UPT, UR13, URZ, UPT ;  /* 0x000000ff0d00728c */ /* 0x000fe2000bf25270 */
[----:B------:R-:W-:Y:S01]  /*1890*/  ISETP.NE.AND P2, PT, R3, RZ, P3 ;  /* 0x000000ff0300720c */ /* 0x000fe20001f45270 */
[----:B------:R-:W-:Y:S01]  /*18a0*/  USHF.L.U32 UR7, UR19, 0x7, URZ ;  /* 0x0000000713077899 */ /* 0x000fe200080006ff */
[----:B------:R-:W-:Y:S01]  /*18b0*/  PLOP3.LUT P1, PT, P1, PT, PT, 0x8, 0x80 ;  /* 0x000000000080781c */ /* 0x000fe20000f2e170 */
[----:B------:R-:W-:Y:S01]  /*18c0*/  USHF.L.U32 UR46, UR19, 0x5, URZ ;  /* 0x00000005132e7899 */ /* 0x000fe200080006ff */
[----:B------:R-:W-:Y:S01]  /*18d0*/  CS2R R10, SRZ ;  /* 0x00000000000a7805 */ /* 0x000fe2000001ff00 */
[----:B------:R-:W-:Y:S01]  /*18e0*/  IMAD.MOV.U32 R9, RZ, RZ, RZ ;  /* 0x000000ffff097224 */ /* 0x000fe200078e00ff */
[----:B------:R-:W3:Y:S01]  /*18f0*/  LDCU UR39, c[0x0][0x370] ;  /* 0x00006e00ff2777ac */ /* 0x000ee20008000800 */
[----:B------:R-:W-:Y:S01]  /*1900*/  IMAD.MOV.U32 R8, RZ, RZ, 0x1 ;  /* 0x00000001ff087424 */ /* 0x000fe200078e00ff */
[----:B------:R-:W4:Y:S01]  /*1910*/  LDCU.64 UR26, c[0x0][0x348] ;  /* 0x00006900ff1a77ac */ /* 0x000f220008000a00 */
[----:B-1----:R-:W-:-:S02]  /*1920*/  UIADD3 UR5, UPT, UPT, UR6, 0x3f, URZ ;  /* 0x0000003f06057890 */ /* 0x002fc4000fffe0ff */
[----:B------:R-:W-:Y:S02]  /*1930*/  UIADD3 UR47, UPT, UPT, UR6, 0x7e, URZ ;  /* 0x0000007e062f7890 */ /* 0x000fe4000fffe0ff */
[----:B------:R-:W-:Y:S02]  /*1940*/  USHF.R.S32.HI UR4, URZ, 0x1f, UR5 ;  /* 0x0000001fff047899 */ /* 0x000fe40008011405 */
[----:B--2---:R-:W-:Y:S02]  /*1950*/  ULEA UR13, UR9, UR8, 0x18 ;  /* 0x00000008090d7291 */ /* 0x004fe4000f8ec0ff */
[----:B------:R-:W-:Y:S02]  /*1960*/  ULEA.HI UR4, UR4, UR5, URZ, 0x6 ;  /* 0x0000000504047291 */ /* 0x000fe4000f8f30ff */
[----:B------:R-:W-:Y:S02]  /*1970*/  ULOP3.LUT UR5, UR7, 0x80, URZ, 0xc0, !UPT ;  /* 0x0000008007057892 */ /* 0x000fe4000f8ec0ff */
[----:B------:R-:W-:-:S02]  /*1980*/  USHF.R.S32.HI UR42, URZ, 0x6, UR4 ;  /* 0x00000006ff2a7899 */ /* 0x000fc40008011404 */
[----:B------:R-:W-:Y:S02]  /*1990*/  UIADD3 UR4, UPT, UPT, UR6, -0x1, URZ ;  /* 0xffffffff06047890 */ /* 0x000fe4000fffe0ff */
[----:B------:R-:W-:Y:S02]  /*19a0*/  UISETP.LT.U32.AND UP0, UPT, UR42, 0x5, UPT ;  /* 0x000000052a00788c */ /* 0x000fe4000bf01070 */
[----:B------:R-:W-:Y:S02]  /*19b0*/  UISETP.GE.U32.AND UP2, UPT, UR4, -0x7f, UPT ;  /* 0xffffff810400788c */ /* 0x000fe4000bf46070 */
[----:B------:R-:W-:Y:S02]  /*19c0*/  USEL UR41, UR42, 0x5, UP0 ;  /* 0x000000052a297887 */ /* 0x000fe40008000000 */
[----:B------:R-:W-:Y:S02]  /*19d0*/  ULEA UR30, UR28, UR13, 0x1 ;  /* 0x0000000d1c1e7291 */ /* 0x000fe4000f8e08ff */
[----:B------:R-:W-:Y:S01]  /*19e0*/  UIADD3 UR4, UPT, UPT, UR41, -0x1, URZ ;  /* 0xffffffff29047890 */ /* 0x000fe2000fffe0ff */
[----:B------:R-:W1:Y:S04]  /*19f0*/  LDCU UR38, c[0x0][0x374] ;  /* 0x00006e80ff2677ac */ /* 0x000e680008000800 */
[----:B------:R-:W-:-:S02]  /*1a00*/  @UP2 UIADD3 UR4, UPT, UPT, UR41, URZ, URZ ;  /* 0x000000ff29042290 */ /* 0x000fc4000fffe0ff */
[----:B------:R-:W-:Y:S02]  /*1a10*/  ULOP3.LUT UR46, UR46, 0x20, URZ, 0xc0, !UPT ;  /* 0x000000202e2e7892 */ /* 0x000fe4000f8ec0ff */
[----:B------:R-:W-:Y:S02]  /*1a20*/  USEL UR21, UR37, 0x2, UP1 ;  /* 0x0000000225157887 */ /* 0x000fe40008800000 */
[----:B------:R-:W-:Y:S02]  /*1a30*/  ULEA.HI UR45, UR28, UR5, URZ, 0x1a ;  /* 0x000000051c2d7291 */ /* 0x000fe4000f8fd0ff */
[----:B------:R-:W-:Y:S02]  /*1a40*/  UIADD3 UR30, UPT, UPT, UR30, 0x6400, URZ ;  /* 0x000064001e1e7890 */ /* 0x000fe4000fffe0ff */
[----:B------:R-:W-:Y:S02]  /*1a50*/  UIADD3 UR44, UPT, UPT, UR42, -UR41, URZ ;  /* 0x800000292a2c7290 */ /* 0x000fe4000fffe0ff */
[----:B------:R-:W-:-:S02]  /*1a60*/  UIADD3 UR29, UPT, UPT, UR4, 0x1, URZ ;  /* 0x00000001041d7890 */ /* 0x000fc4000fffe0ff */
[----:B------:R-:W-:Y:S01]  /*1a70*/  UIADD3 UR43, UPT, UPT, -UR4, URZ, URZ ;  /* 0x000000ff042b7290 */ /* 0x000fe2000fffe1ff */
[----:B-1-34-:R-:W-:-:S11]  /*1a80*/  UMOV UR6, URZ ;  /* 0x000000ff00067c82 */ /* 0x01afd60008000000 */
.L_x_42:
[----:B-1----:R-:W1:Y:S02]  /*1a90*/  S2UR UR4, SR_CgaCtaId ;  /* 0x00000000000479c3 */ /* 0x002e640000008800 */
[----:B-1----:R-:W-:-:S09]  /*1aa0*/  UISETP.NE.AND UP0, UPT, UR4, URZ, UPT ;  /* 0x000000ff0400728c */ /* 0x002fd2000bf05270 */
[----:B------:R-:W-:Y:S05]  /*1ab0*/  BRA.U UP0, `(.L_x_23) ;  /* 0x0000000100287547 */ /* 0x000fea000b800000 */
[----:B------:R-:W-:Y:S02]  /*1ac0*/  LEA R0, R9, UR13, 0x3 ;  /* 0x0000000d09007c11 */ /* 0x000fe4000f8e18ff */
[----:B------:R-:W-:-:S04]  /*1ad0*/  SHF.L.U32 R3, R8, 0x1f, RZ ;  /* 0x0000001f08037819 */ /* 0x000fc800000006ff */
[----:B------:R-:W1:Y:S02]  /*1ae0*/  SYNCS.PHASECHK.TRANS64.TRYWAIT P0, [R0+URZ+0x100], R3 ;  /* 0x00010003000075a7 */ /* 0x000e6400080011ff */
[----:B-1----:R-:W-:Y:S05]  /*1af0*/  @!P0 BRA `(.L_x_24) ;  /* 0x00000068003c8947 */ /* 0x002fea0003800000 */
.L_x_134:
[----:B------:R2:W-:Y:S01]  /*1b00*/  SYNCS.ARRIVE.TRANS64.A1T0 RZ, [R0+URZ+0xf0], RZ ;  /* 0x0000f0ff00ff79a7 */ /* 0x0005e200081000ff */
[----:B------:R-:W-:-:S05]  /*1b10*/  VIADD R9, R9, 0x1 ;  /* 0x0000000109097836 */ /* 0x000fca0000000000 */
[----:B------:R-:W-:-:S04]  /*1b20*/  ISETP.NE.AND P0, PT, R9, 0x2, PT ;  /* 0x000000020900780c */ /* 0x000fc80003f05270 */
[----:B-1----:R-:W-:Y:S02]  /*1b30*/  SEL R3, RZ, 0x1, P0 ;  /* 0x00000001ff037807 */ /* 0x002fe40000000000 */
[----:B------:R-:W-:Y:S02]  /*1b40*/  SEL R9, R9, RZ, P0 ;  /* 0x000000ff09097207 */ /* 0x000fe40000000000 */
[----:B------:R-:W-:-:S07]  /*1b50*/  LOP3.LUT R8, R8, R3, RZ, 0x3c, !PT ;  /* 0x0000000308087212 */ /* 0x000fce00078e3cff */
.L_x_23:
[----:B------:R-:W-:Y:S01]  /*1b60*/  ULEA UR4, UR6, UR13, 0x3 ;  /* 0x0000000d06047291 */ /* 0x000fe2000f8e18ff */
[----:B--2---:R-:W-:Y:S01]  /*1b70*/  SHF.L.U32 R0, R12, 0x1f, RZ ;  /* 0x0000001f0c007819 */ /* 0x004fe200000006ff */
[----:B------:R-:W-:Y:S02]  /*1b80*/  UISETP.GE.U32.AND UP0, UPT, UR47, 0x7f, UPT ;  /* 0x0000007f2f00788c */ /* 0x000fe4000bf06070 */
[----:B------:R-:W-:Y:S01]  /*1b90*/  ULEA UR11, UR32, UR46, 0x6 ;  /* 0x0000002e200b7291 */ /* 0x000fe2000f8e30ff */
[----:B------:R-:W-:-:S04]  /*1ba0*/  UMOV UR7, URZ ;  /* 0x000000ff00077c82 */ /* 0x000fc80008000000 */
[----:B------:R1:W2:Y:S01]  /*1bb0*/  SYNCS.PHASECHK.TRANS64.TRYWAIT P0, [UR4+0x28], R0 ;  /* 0x00002800ff0075a7 */ /* 0x0002a20008001104 */
[----:B------:R-:W-:-:S04]  /*1bc0*/  ULEA.HI UR4, UR25, UR25, URZ, 0x1 ;  /* 0x0000001919047291 */ /* 0x000fc8000f8f08ff */
[----:B------:R-:W-:-:S04]  /*1bd0*/  USHF.L.U32 UR4, UR4, 0x7, URZ ;  /* 0x0000000704047899 */ /* 0x000fc800080006ff */
[----:B------:R-:W-:-:S04]  /*1be0*/  ULOP3.LUT UR35, UR4, 0xffffff00, URZ, 0xc0, !UPT ;  /* 0xffffff0004237892 */ /* 0x000fc8000f8ec0ff */
[----:B------:R-:W-:Y:S01]  /*1bf0*/  UIADD3 UR35, UPT, UPT, UR45, UR35, URZ ;  /* 0x000000232d237290 */ /* 0x000fe2000fffe0ff */
[----:B------:R-:W-:Y:S11]  /*1c00*/  BRA.U !UP0, `(.L_x_25) ;  /* 0x0000000108c87547 */ /* 0x000ff6000b800000 */
[----:B------:R-:W-:Y:S01]  /*1c10*/  UMOV UR16, UR43 ;  /* 0x0000002b00107c82 */ /* 0x000fe20008000000 */
[----:B------:R-:W-:Y:S01]  /*1c20*/  UMOV UR4, UR6 ;  /* 0x0000000600047c82 */ /* 0x000fe20008000000 */
[----:B------:R-:W-:-:S05]  /*1c30*/  UMOV UR34, URZ ;  /* 0x000000ff00227c82 */ /* 0x000fca0008000000 */
.L_x_31:
[----:B------:R-:W-:Y:S01]  /*1c40*/  ULEA UR33, UR4, UR13, 0x3 ;  /* 0x0000000d04217291 */ /* 0x000fe2000f8e18ff */
[----:B------:R-:W-:Y:S01]  /*1c50*/  @P3 MOV R2, 0xa000 ;  /* 0x0000a00000023802 */ /* 0x000fe20000000f00 */
[----:B--234-:R-:W-:Y:S10]  /*1c60*/  @P0 BRA `(.L_x_26) ;  /* 0x00000000000c0947 */ /* 0x01cff40003800000 */
[----:B------:R-:W-:-:S04]  /*1c70*/  SHF.L.U32 R3, R12, 0x1f, RZ ;  /* 0x0000001f0c037819 */ /* 0x000fc800000006ff */
[----:B------:R-:W2:Y:S02]  /*1c80*/  SYNCS.PHASECHK.TRANS64.TRYWAIT P0, [UR33+0x28], R3 ;  /* 0x00002803ff0075a7 */ /* 0x000ea40008001121 */
[----:B--2---:R-:W-:Y:S05]  /*1c90*/  @!P0 BRA `(.L_x_27) ;  /* 0x0000006400e88947 */ /* 0x004fea0003800000 */
.L_x_26:
[----:B------:R2:W-:Y:S01]  /*1ca0*/  @P3 SYNCS.ARRIVE.TRANS64 RZ, [UR33], R2 ;  /* 0x00000002ffff39a7 */ /* 0x0005e20008000021 */
[----:B------:R-:W-:Y:S02]  /*1cb0*/  ULOP3.LUT UR5, UR21, 0x2, URZ, 0xfc, !UPT ;  /* 0x0000000215057892 */ /* 0x000fe4000f8efcff */
[----:B------:R-:W-:Y:S02]  /*1cc0*/  UIADD3 UR16, UPT, UPT, UR16, 0x1, URZ ;  /* 0x0000000110107890 */ /* 0x000fe4000fffe0ff */
[----:B------:R-:W-:Y:S02]  /*1cd0*/  UISETP.NE.AND UP0, UPT, UR5, 0x2, UPT ;  /* 0x000000020500788c */ /* 0x000fe4000bf05270 */
[----:B------:R-:W-:-:S07]  /*1ce0*/  UISETP.NE.AND UP2, UPT, UR16, 0x1, UPT ;  /* 0x000000011000788c */ /* 0x000fce000bf45270 */
[----:B------:R-:W-:Y:S05]  /*1cf0*/  BRA.U UP0, `(.L_x_28) ;  /* 0x0000000100047547 */ /* 0x000fea000b800000 */
[----:B------:R-:W-:Y:S05]  /*1d00*/  BPT.TRAP 0x1 ;  /* 0x000000040000795c */ /* 0x000fea0000300000 */
.L_x_28:
[----:B------:R-:W-:Y:S04]  /*1d10*/  BSSY.RECONVERGENT B0, `(.L_x_29) ;  /* 0x0000003000007945 */ /* 0x000fe80003800200 */
[----:B------:R-:W-:Y:S05]  /*1d20*/  @!P2 BRA `(.L_x_30) ;  /* 0x000000000004a947 */ /* 0x000fea0003800000 */
[----:B------:R-:W-:Y:S05]  /*1d30*/  BPT.TRAP 0x1 ;  /* 0x000000040000795c */ /* 0x000fea0000300000 */
.L_x_30:
[----:B------:R-:W-:Y:S05]  /*1d40*/  BSYNC.RECONVERGENT B0 ;  /* 0x0000000000007941 */ /* 0x000fea0003800200 */
.L_x_29:
[----:B------:R-:W-:Y:S02]  /*1d50*/  UIADD3 UR5, UPT, UPT, UR4, 0x1, URZ ;  /* 0x0000000104057890 */ /* 0x000fe4000fffe0ff */
[----:B------:R-:W-:Y:S02]  /*1d60*/  ULEA UR32, UR4, UR28, 0xd ;  /* 0x0000001c04207291 */ /* 0x000fe4000f8e68ff */
[----:B------:R-:W-:Y:S02]  /*1d70*/  UISETP.NE.AND UP0, UPT, UR5, 0x5, UPT ;  /* 0x000000050500788c */ /* 0x000fe4000bf05270 */
[----:B------:R-:W-:Y:S02]  /*1d80*/  UIADD3 UR14, UP1, UPT, UR26, 0x80, URZ ;  /* 0x000000801a0e7890 */ /* 0x000fe4000ff3e0ff */
[----:B------:R-:W-:Y:S02]  /*1d90*/  USEL UR7, URZ, 0x1, UP0 ;  /* 0x00000001ff077887 */ /* 0x000fe40008000000 */
[----:B------:R-:W-:-:S02]  /*1da0*/  USEL UR6, UR5, URZ, UP0 ;  /* 0x000000ff05067287 */ /* 0x000fc40008000000 */
[----:B------:R-:W-:Y:S02]  /*1db0*/  ULEA UR8, UR4, UR13, 0xc ;  /* 0x0000000d04087291 */ /* 0x000fe4000f8e60ff */
[----:B------:R-:W-:Y:S01]  /*1dc0*/  ULEA UR5, UR6, UR13, 0x3 ;  /* 0x0000000d06057291 */ /* 0x000fe2000f8e18ff */
[----:B------:R-:W-:Y:S01]  /*1dd0*/  LOP3.LUT R12, R12, UR7, RZ, 0x3c, !PT ;  /* 0x000000070c0c7c12 */ /* 0x000fe2000f8e3cff */
[----:B------:R-:W-:Y:S02]  /*1de0*/  ULEA UR32, UR32, UR13, 0x1 ;  /* 0x0000000d20207291 */ /* 0x000fe4000f8e08ff */
[----:B------:R-:W-:Y:S01]  /*1df0*/  UIADD3 UR4, UP0, UPT, UR26, 0x180, URZ ;  /* 0x000001801a047890 */ /* 0x000fe2000ff1e0ff */
[----:B-1----:R-:W-:Y:S01]  /*1e00*/  SHF.L.U32 R0, R12, 0x1f, RZ ;  /* 0x0000001f0c007819 */ /* 0x002fe200000006ff */
[----:B------:R-:W-:Y:S02]  /*1e10*/  ULOP3.LUT UR33, UR33, 0xfefffff8, URZ, 0xc0, !UPT ;  /* 0xfefffff821217892 */ /* 0x000fe4000f8ec0ff */
[----:B------:R-:W-:Y:S01]  /*1e20*/  UIADD3.X UR15, UPT, UPT, URZ, UR27, URZ, UP1, !UPT ;  /* 0x0000001bff0f7290 */ /* 0x000fe20008ffe4ff */
[----:B------:R3:W4:Y:S01]  /*1e30*/  SYNCS.PHASECHK.TRANS64.TRYWAIT P0, [UR5+0x28], R0 ;  /* 0x00002800ff0075a7 */ /* 0x0007220008001105 */
[----:B------:R-:W-:-:S02]  /*1e40*/  UIADD3 UR32, UPT, UPT, UR32, 0x6400, URZ ;  /* 0x0000640020207890 */ /* 0x000fc4000fffe0ff */
[----:B------:R-:W-:Y:S02]  /*1e50*/  UPRMT UR7, URZ, 0x5410, UR24 ;  /* 0x00005410ff077896 */ /* 0x000fe40008000018 */
[----:B------:R-:W-:Y:S02]  /*1e60*/  UIADD3 UR8, UPT, UPT, UR8, 0x1a400, URZ ;  /* 0x0001a40008087890 */ /* 0x000fe4000fffe0ff */
[----:B------:R-:W-:Y:S01]  /*1e70*/  UIADD3.X UR5, UPT, UPT, URZ, UR27, URZ, UP0, !UPT ;  /* 0x0000001bff057290 */ /* 0x000fe200087fe4ff */
[----:B------:R-:W-:Y:S01]  /*1e80*/  UMOV UR18, 0x0 ;  /* 0x0000000000127882 */ /* 0x000fe20000000000 */
[----:B------:R-:W-:Y:S01]  /*1e90*/  UMOV UR19, 0x10000000 ;  /* 0x1000000000137882 */ /* 0x000fe20000000000 */
[----:B------:R-:W-:Y:S01]  /*1ea0*/  UMOV UR10, UR34 ;  /* 0x00000022000a7c82 */ /* 0x000fe20008000000 */
[----:B------:R-:W-:Y:S01]  /*1eb0*/  UMOV UR12, UR36 ;  /* 0x00000024000c7c82 */ /* 0x000fe20008000000 */
[----:B------:R-:W-:Y:S01]  /*1ec0*/  UMOV UR9, UR33 ;  /* 0x0000002100097c82 */ /* 0x000fe20008000000 */
[----:B------:R1:W-:Y:S03]  /*1ed0*/  UTMALDG.3D.MULTICAST.2CTA [UR32], [UR14], UR7, desc[UR18] ;  /* 0x000012200e0073b4 */ /* 0x0003e60008211807 */
[----:B------:R2:W-:Y:S01]  /*1ee0*/  UTMALDG.3D.2CTA [UR8], [UR4], desc[UR18] ;  /* 0x00001208040075b4 */ /* 0x0005e20008211000 */
[----:B-1----:R-:W-:Y:S01]  /*1ef0*/  UIADD3 UR34, UPT, UPT, UR34, 0x40, URZ ;  /* 0x0000004022227890 */ /* 0x002fe2000fffe0ff */
[----:B------:R-:W-:Y:S01]  /*1f00*/  UMOV UR7, UR29 ;  /* 0x0000001d00077c82 */ /* 0x000fe20008000000 */
[----:B--2---:R-:W-:Y:S01]  /*1f10*/  UMOV UR4, UR6 ;  /* 0x0000000600047c82 */ /* 0x004fe20008000000 */
[----:B------:R-:W-:Y:S09]  /*1f20*/  BRA.U UP2, `(.L_x_31) ;  /* 0xfffffffd02447547 */ /* 0x000ff2000b83ffff */
.L_x_25:
[----:B------:R-:W-:Y:S01]  /*1f30*/  ULEA UR4, UR6, UR13, 0x3 ;  /* 0x0000000d06047291 */ /* 0x000fe2000f8e18ff */
[----:B-1-3--:R-:W-:Y:S01]  /*1f40*/  SHF.L.U32 R0, R12, 0x1f, RZ ;  /* 0x0000001f0c007819 */ /* 0x00afe200000006ff */
[----:B------:R-:W-:Y:S01]  /*1f50*/  @!P1 SYNCS.ARRIVE.TRANS64.A1T0 RZ, [UR13+0x88], RZ ;  /* 0x000088ffffff99a7 */ /* 0x000fe2000810000d */
[----:B------:R-:W-:-:S06]  /*1f60*/  UISETP.GT.AND UP0, UPT, UR42, UR41, UPT ;  /* 0x000000292a00728c */ /* 0x000fcc000bf04270 */
[----:B--2-4-:R1:W2:Y:S03]  /*1f70*/  SYNCS.PHASECHK.TRANS64.TRYWAIT P0, [UR4+0x28], R0 ;  /* 0x00002800ff0075a7 */ /* 0x0142a60008001104 */
[----:B------:R-:W-:Y:S05]  /*1f80*/  BRA.U !UP0, `(.L_x_32) ;  /* 0x0000000108c07547 */ /* 0x000fea000b800000 */
[----:B------:R-:W-:Y:S01]  /*1f90*/  UIADD3 UR25, UPT, UPT, UR44, UR7, URZ ;  /* 0x000000072c197290 */ /* 0x000fe2000fffe0ff */
[----:B------:R-:W-:-:S11]  /*1fa0*/  UMOV UR4, UR6 ;  /* 0x0000000600047c82 */ /* 0x000fd60008000000 */
.L_x_38:
[----:B------:R-:W-:Y:S01]  /*1fb0*/  ULEA UR17, UR4, UR13, 0x3 ;  /* 0x0000000d04117291 */ /* 0x000fe2000f8e18ff */
[----:B--2---:R-:W-:Y:S01]  /*1fc0*/  @P3 MOV R2, 0xa000 ;  /* 0x0000a00000023802 */ /* 0x004fe20000000f00 */
[----:B--2-4-:R-:W-:Y:S10]  /*1fd0*/  @P0 BRA `(.L_x_33) ;  /* 0x00000000000c0947 */ /* 0x014ff40003800000 */
[----:B------:R-:W-:-:S04]  /*1fe0*/  SHF.L.U32 R3, R12, 0x1f, RZ ;  /* 0x0000001f0c037819 */ /* 0x000fc800000006ff */
[----:B------:R-:W2:Y:S02]  /*1ff0*/  SYNCS.PHASECHK.TRANS64.TRYWAIT P0, [UR17+0x28], R3 ;  /* 0x00002803ff0075a7 */ /* 0x000ea40008001111 */
[----:B--2---:R-:W-:Y:S05]  /*2000*/  @!P0 BRA `(.L_x_34) ;  /* 0x0000006400248947 */ /* 0x004fea0003800000 */
.L_x_33:
[----:B------:R2:W-:Y:S01]  /*2010*/  @P3 SYNCS.ARRIVE.TRANS64 RZ, [UR17], R2 ;  /* 0x00000002ffff39a7 */ /* 0x0005e20008000011 */
[----:B------:R-:W-:-:S04]  /*2020*/  ULOP3.LUT UR5, UR21, 0x2, URZ, 0xfc, !UPT ;  /* 0x0000000215057892 */ /* 0x000fc8000f8efcff */
[----:B------:R-:W-:-:S09]  /*2030*/  UISETP.NE.AND UP0, UPT, UR5, 0x2, UPT ;  /* 0x000000020500788c */ /* 0x000fd2000bf05270 */
[----:B------:R-:W-:Y:S05]  /*2040*/  BRA.U UP0, `(.L_x_35) ;  /* 0x0000000100047547 */ /* 0x000fea000b800000 */
[----:B------:R-:W-:Y:S05]  /*2050*/  BPT.TRAP 0x1 ;  /* 0x000000040000795c */ /* 0x000fea0000300000 */
.L_x_35:
[----:B------:R-:W-:Y:S04]  /*2060*/  BSSY.RECONVERGENT B0, `(.L_x_36) ;  /* 0x0000003000007945 */ /* 0x000fe80003800200 */
[----:B------:R-:W-:Y:S05]  /*2070*/  @!P2 BRA `(.L_x_37) ;  /* 0x000000000004a947 */ /* 0x000fea0003800000 */
[----:B------:R-:W-:Y:S05]  /*2080*/  BPT.TRAP 0x1 ;  /* 0x000000040000795c */ /* 0x000fea0000300000 */
.L_x_37:
[----:B------:R-:W-:Y:S05]  /*2090*/  BSYNC.RECONVERGENT B0 ;  /* 0x0000000000007941 */ /* 0x000fea0003800200 */
.L_x_36:
[----:B------:R-:W-:Y:S02]  /*20a0*/  UIADD3 UR5, UPT, UPT, UR4, 0x1, URZ ;  /* 0x0000000104057890 */ /* 0x000fe4000fffe0ff */
[----:B------:R-:W-:Y:S02]  /*20b0*/  UIADD3 UR14, UP1, UPT, UR26, 0x80, URZ ;  /* 0x000000801a0e7890 */ /* 0x000fe4000ff3e0ff */
[----:B------:R-:W-:Y:S02]  /*20c0*/  UISETP.NE.AND UP0, UPT, UR5, 0x5, UPT ;  /* 0x000000050500788c */ /* 0x000fe4000bf05270 */
[----:B------:R-:W-:Y:S02]  /*20d0*/  ULEA UR16, UR4, UR30, 0xe ;  /* 0x0000001e04107291 */ /* 0x000fe4000f8e70ff */
[----:B------:R-:W-:Y:S02]  /*20e0*/  USEL UR8, URZ, 0x1, UP0 ;  /* 0x00000001ff087887 */ /* 0x000fe40008000000 */
[----:B------:R-:W-:-:S02]  /*20f0*/  USEL UR6, UR5, URZ, UP0 ;  /* 0x000000ff05067287 */ /* 0x000fc40008000000 */
[----:B------:R-:W-:Y:S02]  /*2100*/  UIADD3 UR22, UP0, UPT, UR26, 0x180, URZ ;  /* 0x000001801a167890 */ /* 0x000fe4000ff1e0ff */
[----:B------:R-:W-:Y:S01]  /*2110*/  LOP3.LUT R12, R12, UR8, RZ, 0x3c, !PT ;  /* 0x000000080c0c7c12 */ /* 0x000fe2000f8e3cff */
[----:B------:R-:W-:Y:S02]  /*2120*/  ULEA UR8, UR4, UR13, 0xc ;  /* 0x0000000d04087291 */ /* 0x000fe4000f8e60ff */
[----:B------:R-:W-:Y:S01]  /*2130*/  ULEA UR5, UR6, UR13, 0x3 ;  /* 0x0000000d06057291 */ /* 0x000fe2000f8e18ff */
[----:B-1----:R-:W-:Y:S01]  /*2140*/  SHF.L.U32 R0, R12, 0x1f, RZ ;  /* 0x0000001f0c007819 */ /* 0x002fe200000006ff */
[----:B------:R-:W-:Y:S02]  /*2150*/  USHF.L.U32 UR18, UR7, 0x6, URZ ;  /* 0x0000000607127899 */ /* 0x000fe400080006ff */
[----:B------:R-:W-:Y:S02]  /*2160*/  ULOP3.LUT UR17, UR17, 0xfefffff8, URZ, 0xc0, !UPT ;  /* 0xfefffff811117892 */ /* 0x000fe4000f8ec0ff */
[----:B------:R-:W-:-:S02]  /*2170*/  UIADD3.X UR15, UPT, UPT, URZ, UR27, URZ, UP1, !UPT ;  /* 0x0000001bff0f7290 */ /* 0x000fc40008ffe4ff */
[----:B------:R-:W-:Y:S01]  /*2180*/  UPRMT UR4, URZ, 0x5410, UR24 ;  /* 0x00005410ff047896 */ /* 0x000fe20008000018 */
[----:B------:R3:W4:Y:S01]  /*2190*/  SYNCS.PHASECHK.TRANS64.TRYWAIT P0, [UR5+0x28], R0 ;  /* 0x00002800ff0075a7 */ /* 0x0007220008001105 */
[----:B------:R-:W-:Y:S02]  /*21a0*/  UIADD3 UR8, UPT, UPT, UR8, 0x1a400, URZ ;  /* 0x0001a40008087890 */ /* 0x000fe4000fffe0ff */
[----:B------:R-:W-:Y:S01]  /*21b0*/  UIADD3.X UR23, UPT, UPT, URZ, UR27, URZ, UP0, !UPT ;  /* 0x0000001bff177290 */ /* 0x000fe200087fe4ff */
[----:B------:R-:W-:Y:S01]  /*21c0*/  UMOV UR32, 0x0 ;  /* 0x0000000000207882 */ /* 0x000fe20000000000 */
[----:B------:R-:W-:Y:S01]  /*21d0*/  UMOV UR33, 0x10000000 ;  /* 0x1000000000217882 */ /* 0x000fe20000000000 */
[----:B------:R-:W-:Y:S01]  /*21e0*/  UMOV UR19, UR35 ;  /* 0x0000002300137c82 */ /* 0x000fe20008000000 */
[----:B------:R-:W-:Y:S01]  /*21f0*/  UMOV UR20, UR36 ;  /* 0x0000002400147c82 */ /* 0x000fe20008000000 */
[----:B------:R-:W-:Y:S01]  /*2200*/  UMOV UR12, UR36 ;  /* 0x00000024000c7c82 */ /* 0x000fe20008000000 */
[----:B------:R-:W-:Y:S01]  /*2210*/  UMOV UR9, UR17 ;  /* 0x0000001100097c82 */ /* 0x000fe20008000000 */
[----:B------:R-:W-:Y:S01]  /*2220*/  UMOV UR10, UR18 ;  /* 0x00000012000a7c82 */ /* 0x000fe20008000000 */
[----:B------:R1:W-:Y:S01]  /*2230*/  UTMALDG.3D.MULTICAST.2CTA [UR16], [UR14], UR4, desc[UR32] ;  /* 0x000020100e0073b4 */ /* 0x0003e20008211804 */
[----:B------:R-:W-:-:S04]  /*2240*/  UIADD3 UR7, UPT, UPT, UR7, 0x1, URZ ;  /* 0x0000000107077890 */ /* 0x000fc8000fffe0ff */
[----:B------:R-:W-:Y:S01]  /*2250*/  UISETP.NE.AND UP0, UPT, UR7, UR25, UPT ;  /* 0x000000190700728c */ /* 0x000fe2000bf05270 */
[----:B------:R3:W-:Y:S01]  /*2260*/  UTMALDG.3D.2CTA [UR8], [UR22], desc[UR32] ;  /* 0x00002008160075b4 */ /* 0x0007e20008211000 */
[----:B-1----:R-:W-:-:S07]  /*2270*/  UMOV UR4, UR6 ;  /* 0x0000000600047c82 */ /* 0x002fce0008000000 */
[----:B---3--:R-:W-:Y:S05]  /*2280*/  BRA.U UP0, `(.L_x_38) ;  /* 0xfffffffd00487547 */ /* 0x008fea000b83ffff */
.L_x_32:
[C---:B------:R-:W-:Y:S01]  /*2290*/  LEA R3, R11.reuse, UR13, 0x3 ;  /* 0x0000000d0b037c11 */ /* 0x040fe2000f8e18ff */
[----:B------:R-:W-:Y:S01]  /*22a0*/  NOP ;  /* 0x0000000000007918 */ /* 0x000fe20000000000 */
[----:B-1----:R-:W-:Y:S02]  /*22b0*/  SHF.L.U32 R0, R10, 0x1f, RZ ;  /* 0x0000001f0a007819 */ /* 0x002fe400000006ff */
[----:B------:R-:W-:Y:S02]  /*22c0*/  LEA R5, R11, UR13, 0x4 ;  /* 0x0000000d0b057c11 */ /* 0x000fe4000f8e20ff */
[----:B--2-4-:R-:W1:Y:S02]  /*22d0*/  SYNCS.PHASECHK.TRANS64.TRYWAIT P0, [R3+URZ+0x90], R0 ;  /* 0x00009000030075a7 */ /* 0x014e6400080011ff */
[----:B-1----:R-:W-:Y:S05]  /*22e0*/  @!P0 BRA `(.L_x_39) ;  /* 0x0000006000848947 */ /* 0x002fea0003800000 */
.L_x_137:
[----:B------:R-:W2:Y:S01]  /*22f0*/  LDS.128 R4, [R5+0x120] ;  /* 0x0001200005047984 */ /* 0x000ea20000000c00 */
[----:B------:R-:W-:Y:S01]  /*2300*/  UISETP.GE.AND UP0, UPT, UR40, 0x1, UPT ;  /* 0x000000012800788c */ /* 0x000fe2000bf06270 */
[----:B------:R-:W-:Y:S01]  /*2310*/  @!PT LDS RZ, [RZ] ;  /* 0x00000000fffff984 */ /* 0x000fe20000000800 */
[----:B------:R-:W-:Y:S01]  /*2320*/  @!PT LDS RZ, [RZ] ;  /* 0x00000000fffff984 */ /* 0x000fe20000000800 */
[----:B------:R-:W-:Y:S01]  /*2330*/  @!PT LDS RZ, [RZ] ;  /* 0x00000000fffff984 */ /* 0x000fe20000000800 */
[----:B------:R-:W-:Y:S01]  /*2340*/  @!PT LDS RZ, [RZ] ;  /* 0x00000000fffff984 */ /* 0x000fe20000000800 */
[----:B------:R3:W-:Y:S06]  /*2350*/  MEMBAR.ALL.CTA ;  /* 0x0000000000007992 */ /* 0x0007ec0000008000 */
[----:B---3--:R-:W3:Y:S01]  /*2360*/  FENCE.VIEW.ASYNC.S ;  /* 0x00000000000073c6 */ /* 0x008ee20000000000 */
[----:B--2---:R-:W-:-:S13]  /*2370*/  LOP3.LUT P0, RZ, R6, 0x1, RZ, 0xc0, !PT ;  /* 0x0000000106ff7812 */ /* 0x004fda000780c0ff */
[----:B---3--:R-:W-:Y:S01]  /*2380*/  VOTEU.ANY UP1, P0 ;  /* 0x0000000000ff7886 */ /* 0x008fe20000020100 */
[----:B------:R-:W-:-:S13]  /*2390*/  PLOP3.LUT P0, PT, PT, PT, UP1, 0x80, 0x8 ;  /* 0x000000000008781c */ /* 0x000fda0003f0f018 */
[----:B-1----:R-:W-:Y:S02]  /*23a0*/  @P0 LOP3.LUT R0, R5, 0xffff, RZ, 0xc0, !PT ;  /* 0x0000ffff05000812 */ /* 0x002fe400078ec0ff */
[----:B------:R-:W-:Y:S02]  /*23b0*/  @P0 MOV R2, R4 ;  /* 0x0000000400020202 */ /* 0x000fe40000000f00 */
[----:B------:R-:W-:Y:S01]  /*23c0*/  @P0 R2UR UR5, R0 ;  /* 0x00000000000502ca */ /* 0x000fe200000e0000 */
[----:B------:R-:W-:Y:S01]  /*23d0*/  VIADD R0, R3, 0xa0 ;  /* 0x000000a003007836 */ /* 0x000fe20000000000 */
[----:B------:R-:W-:Y:S02]  /*23e0*/  @P0 SHF.R.U32.HI R4, RZ, 0x10, R5 ;  /* 0x00000010ff040819 */ /* 0x000fe40000011605 */
[----:B------:R-:W-:Y:S02]  /*23f0*/  @P0 R2UR UR7, R2 ;  /* 0x00000000020702ca */ /* 0x000fe400000e0000 */
[----:B------:R-:W-:-:S02]  /*2400*/  PRMT R0, RZ, 0x654, R0 ;  /* 0x00000654ff007816 */ /* 0x000fc40000000000 */
[----:B------:R-:W-:Y:S02]  /*2410*/  @P0 R2UR UR4, R4 ;  /* 0x00000000040402ca */ /* 0x000fe400000e0000 */
[----:B------:R1:W-:Y:S03]  /*2420*/  SYNCS.ARRIVE.TRANS64.RED.A1T0 RZ, [R0+URZ], RZ ;  /* 0x000000ff00ff79a7 */ /* 0x0003e600081004ff */
[----:B------:R-:W-:-:S04]  /*2430*/  @UP1 UMOV UR31, UR5 ;  /* 0x00000005001f1c82 */ /* 0x000fc80008000000 */
[----:B------:R-:W-:-:S04]  /*2440*/  @UP1 UMOV UR37, UR7 ;  /* 0x0000000700251c82 */ /* 0x000fc80008000000 */
[----:B------:R-:W-:Y:S01]  /*2450*/  @UP1 UMOV UR36, UR4 ;  /* 0x0000000400241c82 */ /* 0x000fe20008000000 */
[----:B------:R-:W-:Y:S05]  /*2460*/  BRA.U !UP0, `(.L_x_40) ;  /* 0x0000000108d47547 */ /* 0x000fea000b800000 */
[----:B------:R-:W2:Y:S01]  /*2470*/  LDCU.128 UR16, c[0x0][0xb10] ;  /* 0x00016200ff1077ac */ /* 0x000ea20008000c00 */
[----:B------:R-:W3:Y:S01]  /*2480*/  LDCU UR12, c[0x0][0xb20] ;  /* 0x00016400ff0c77ac */ /* 0x000ee20008000800 */
[----:B------:R-:W4:Y:S01]  /*2490*/  LDCU UR20, c[0x0][0xb0c] ;  /* 0x00016180ff1477ac */ /* 0x000f220008000800 */
[----:B------:R-:W1:Y:S01]  /*24a0*/  LDCU.64 UR8, c[0x0][0xb28] ;  /* 0x00016500ff0877ac */ /* 0x000e620008000a00 */
[----:B------:R-:W-:Y:S02]  /*24b0*/  UISETP.NE.AND UP3, UPT, UR40, 0x1, UPT ;  /* 0x000000012800788c */ /* 0x000fe4000bf65270 */
[----:B--2---:R-:W-:Y:S02]  /*24c0*/  UIMAD.WIDE.U32 UR10, UR38, UR19, URZ ;  /* 0x00000013260a72a5 */ /* 0x004fe4000f8e00ff */
[----:B------:R-:W-:Y:S02]  /*24d0*/  UIMAD.WIDE.U32 UR4, UR39, UR16, URZ ;  /* 0x00000010270472a5 */ /* 0x000fe4000f8e00ff */
[----:B------:R-:W-:-:S02]  /*24e0*/  UISETP.NE.AND UP0, UPT, UR18, 0x1, UPT ;  /* 0x000000011200788c */ /* 0x000fc4000bf05270 */
[----:B------:R-:W-:Y:S01]  /*24f0*/  UIMAD.WIDE.U32 UR22, UR31, UR19, URZ ;  /* 0x000000131f1672a5 */ /* 0x000fe2000f8e00ff */
[----:B------:R-:W-:Y:S02]  /*2500*/  UMOV UR10, UR11 ;  /* 0x0000000b000a7c82 */ /* 0x000fe40008000000 */
[----:B------:R-:W-:Y:S01]  /*2510*/  UMOV UR4, UR5 ;  /* 0x0000000500047c82 */ /* 0x000fe20008000000 */
[----:B---3--:R-:W-:Y:S02]  /*2520*/  USHF.R.U32.HI UR10, URZ, UR12, UR10 ;  /* 0x0000000cff0a7299 */ /* 0x008fe4000801160a */
[----:B----4-:R-:W-:Y:S02]  /*2530*/  UISETP.NE.AND UP2, UPT, UR20, 0x1, UPT ;  /* 0x000000011400788c */ /* 0x010fe4000bf45270 */
[----:B------:R-:W-:Y:S02]  /*2540*/  USHF.R.U32.HI UR4, URZ, UR17, UR4 ;  /* 0x00000011ff047299 */ /* 0x000fe40008011604 */
[----:B------:R-:W-:-:S02]  /*2550*/  USEL UR5, UR38, UR10, !UP0 ;  /* 0x0000000a26057287 */ /* 0x000fc4000c000000 */
[----:B------:R-:W-:Y:S02]  /*2560*/  USEL UR7, UR39, UR4, !UP2 ;  /* 0x0000000427077287 */ /* 0x000fe4000d000000 */
[----:B-1----:R-:W-:Y:S01]  /*2570*/  UIMAD.WIDE.U32 UR10, UR5, UR8, URZ ;  /* 0x00000008050a72a5 */ /* 0x002fe2000f8e00ff */
[----:B------:R-:W-:Y:S01]  /*2580*/  UMOV UR4, UR23 ;  /* 0x0000001700047c82 */ /* 0x000fe20008000000 */
[----:B------:R-:W-:Y:S02]  /*2590*/  UIMAD.WIDE.U32 UR14, UR37, UR16, URZ ;  /* 0x00000010250e72a5 */ /* 0x000fe4000f8e00ff */
[----:B------:R-:W-:-:S03]  /*25a0*/  UIMAD.WIDE.U32 UR22, UR7, UR8, URZ ;  /* 0x00000008071672a5 */ /* 0x000fc6000f8e00ff */
[----:B------:R-:W-:Y:S01]  /*25b0*/  UMOV UR10, UR11 ;  /* 0x0000000b000a7c82 */ /* 0x000fe20008000000 */
[----:B------:R-:W-:Y:S02]  /*25c0*/  USHF.R.U32.HI UR4, URZ, UR12, UR4 ;  /* 0x0000000cff047299 */ /* 0x000fe40008011604 */
[----:B------:R-:W-:Y:S01]  /*25d0*/  @UP3 USHF.R.U32.HI UR5, URZ, UR9, UR10 ;  /* 0x00000009ff053299 */ /* 0x000fe2000801160a */
[----:B------:R-:W-:Y:S01]  /*25e0*/  UMOV UR14, UR15 ;  /* 0x0000000f000e7c82 */ /* 0x000fe20008000000 */
[----:B------:R-:W-:Y:S01]  /*25f0*/  UMOV UR22, UR23 ;  /* 0x0000001700167c82 */ /* 0x000fe20008000000 */
[----:B------:R-:W-:Y:S02]  /*2600*/  USHF.R.U32.HI UR17, URZ, UR17, UR14 ;  /* 0x00000011ff117299 */ /* 0x000fe4000801160e */
[----:B------:R-:W-:Y:S02]  /*2610*/  USEL UR4, UR31, UR4, !UP0 ;  /* 0x000000041f047287 */ /* 0x000fe4000c000000 */
[----:B------:R-:W-:-:S02]  /*2620*/  @UP3 USHF.R.U32.HI UR7, URZ, UR9, UR22 ;  /* 0x00000009ff073299 */ /* 0x000fc40008011616 */
[----:B------:R-:W-:Y:S02]  /*2630*/  UIMAD UR10, UR40, UR5, URZ ;  /* 0x00000005280a72a4 */ /* 0x000fe4000f8e02ff */
[----:B------:R-:W-:Y:S02]  /*2640*/  USEL UR5, UR37, UR17, !UP2 ;  /* 0x0000001125057287 */ /* 0x000fe4000d000000 */
[----:B------:R-:W-:Y:S02]  /*2650*/  UIMAD UR12, UR40, UR7, URZ ;  /* 0x00000007280c72a4 */ /* 0x000fe4000f8e02ff */
[----:B------:R-:W-:Y:S02]  /*2660*/  UISETP.GE.AND UP0, UPT, UR4, UR10, UPT ;  /* 0x0000000a0400728c */ /* 0x000fe4000bf06270 */
[----:B------:R-:W-:Y:S02]  /*2670*/  UIMAD.WIDE.U32 UR10, UR4, UR8, URZ ;  /* 0x00000008040a72a5 */ /* 0x000fe4000f8e00ff */
[----:B------:R-:W-:-:S02]  /*2680*/  UISETP.GE.OR UP0, UPT, UR5, UR12, UP0 ;  /* 0x0000000c0500728c */ /* 0x000fc40008706670 */
[----:B------:R-:W-:Y:S02]  /*2690*/  UIMAD.WIDE.U32 UR14, UR5, UR8, URZ ;  /* 0x00000008050e72a5 */ /* 0x000fe4000f8e00ff */
[----:B------:R-:W-:Y:S01]  /*26a0*/  UIADD3 UR12, UPT, UPT, -UR5, URZ, URZ ;  /* 0x000000ff050c7290 */ /* 0x000fe2000fffe1ff */
[----:B------:R-:W-:Y:S01]  /*26b0*/  UMOV UR10, UR11 ;  /* 0x0000000b000a7c82 */ /* 0x000fe20008000000 */
[----:B------:R-:W-:Y:S02]  /*26c0*/  UIADD3 UR11, UPT, UPT, -UR4, URZ, URZ ;  /* 0x000000ff040b7290 */ /* 0x000fe4000fffe1ff */
[----:B------:R-:W-:-:S03]  /*26d0*/  USHF.R.U32.HI UR10, URZ, UR9, UR10 ;  /* 0x00000009ff0a7299 */ /* 0x000fc6000801160a */
[----:B------:R-:W-:Y:S01]  /*26e0*/  @!UP0 UMOV UR8, UR15 ;  /* 0x0000000f00088c82 */ /* 0x000fe20008000000 */
[----:B------:R-:W-:Y:S02]  /*26f0*/  UIMAD UR11, UR18, UR11, UR31 ;  /* 0x0000000b120b72a4 */ /* 0x000fe4000f8e021f */
[----:B------:R-:W-:Y:S02]  /*2700*/  USEL UR10, UR4, UR10, !UP3 ;  /* 0x0000000a040a7287 */ /* 0x000fe4000d800000 */
[----:B------:R-:W-:Y:S02]  /*2710*/  @!UP0 USHF.R.U32.HI UR8, URZ, UR9, UR8 ;  /* 0x00000009ff088299 */ /* 0x000fe40008011608 */
[----:B------:R-:W-:Y:S02]  /*2720*/  UIADD3 UR9, UPT, UPT, -UR10, URZ, URZ ;  /* 0x000000ff0a097290 */ /* 0x000fe4000fffe1ff */
[----:B------:R-:W-:Y:S02]  /*2730*/  @!UP0 USEL UR8, UR5, UR8, !UP3 ;  /* 0x0000000805088287 */ /* 0x000fe4000d800000 */
[----:B------:R-:W-:-:S02]  /*2740*/  UIMAD UR9, UR40, UR9, UR4 ;  /* 0x00000009280972a4 */ /* 0x000fc4000f8e0204 */
[----:B------:R-:W-:Y:S02]  /*2750*/  @!UP0 UIADD3 UR10, UPT, UPT, UR10, -UR8, URZ ;  /* 0x800000080a0a8290 */ /* 0x000fe4000fffe0ff */
[----:B------:R-:W-:Y:S02]  /*2760*/  @!UP0 UIMAD UR8, UR9, UR7, UR8 ;  /* 0x00000007090882a4 */ /* 0x000fe4000f8e0208 */
[----:B------:R-:W-:Y:S02]  /*2770*/  @!UP0 UIMAD UR4, UR40, UR10, UR5 ;  /* 0x0000000a280482a4 */ /* 0x000fe4000f8e0205 */
[----:B------:R-:W-:Y:S02]  /*2780*/  UIMAD UR7, UR20, UR12, UR37 ;  /* 0x0000000c140772a4 */ /* 0x000fe4000f8e0225 */
[----:B------:R-:W-:Y:S01]  /*2790*/  UIMAD UR31, UR4, UR18, UR11 ;  /* 0x00000012041f72a4 */ /* 0x000fe2000f8e020b */
[----:B------:R-:W-:Y:S02]  /*27a0*/  @!UP0 UMOV UR5, UR8 ;  /* 0x0000000800058c82 */ /* 0x000fe40008000000 */
[----:B------:R-:W-:-:S12]  /*27b0*/  UIMAD UR37, UR5, UR20, UR7 ;  /* 0x00000014052572a4 */ /* 0x000fd8000f8e0207 */
.L_x_40:
[----:B------:R-:W2:Y:S02]  /*27c0*/  LDCU UR4, c[0x0][0xb30] ;  /* 0x00016600ff0477ac */ /* 0x000ea40008000800 */
[----:B--2---:R-:W-:-:S09]  /*27d0*/  UISETP.NE.AND UP0, UPT, UR4, 0x1, UPT ;  /* 0x000000010400788c */ /* 0x004fd2000bf05270 */
[----:B------:R-:W-:Y:S05]  /*27e0*/  BRA.U UP0, `(.L_x_41) ;  /* 0x0000000100447547 */ /* 0x000fea000b800000 */
[----:B------:R-:W2:Y:S01]  /*27f0*/  LDCU.128 UR16, c[0x0][0xb10] ;  /* 0x00016200ff1077ac */ /* 0x000ea20008000c00 */
[----:B------:R-:W3:Y:S01]  /*2800*/  LDCU UR10, c[0x0][0xb0c] ;  /* 0x00016180ff0a77ac */ /* 0x000ee20008000800 */
[----:B------:R-:W4:Y:S01]  /*2810*/  LDCU UR7, c[0x0][0xb20] ;  /* 0x00016400ff0777ac */ /* 0x000f220008000800 */
[----:B--2---:R-:W-:Y:S02]  /*2820*/  UIMAD.WIDE.U32 UR8, UR37, UR16, URZ ;  /* 0x00000010250872a5 */ /* 0x004fe4000f8e00ff */
[----:B------:R-:W-:Y:S02]  /*2830*/  UIMAD.WIDE.U32 UR4, UR31, UR19, URZ ;  /* 0x000000131f0472a5 */ /* 0x000fe4000f8e00ff */
[----:B---3--:R-:W-:Y:S02]  /*2840*/  UISETP.NE.AND UP2, UPT, UR10, 0x1, UPT ;  /* 0x000000010a00788c */ /* 0x008fe4000bf45270 */
[----:B------:R-:W-:Y:S01]  /*2850*/  UISETP.NE.AND UP0, UPT, UR18, 0x1, UPT ;  /* 0x000000011200788c */ /* 0x000fe2000bf05270 */
[----:B------:R-:W-:-:S02]  /*2860*/  UMOV UR8, UR9 ;  /* 0x0000000900087c82 */ /* 0x000fc40008000000 */
[----:B------:R-:W-:Y:S01]  /*2870*/  UMOV UR4, UR5 ;  /* 0x0000000500047c82 */ /* 0x000fe20008000000 */
[----:B------:R-:W-:Y:S02]  /*2880*/  USHF.R.U32.HI UR17, URZ, UR17, UR8 ;  /* 0x00000011ff117299 */ /* 0x000fe40008011608 */
[----:B----4-:R-:W-:Y:S02]  /*2890*/  USHF.R.U32.HI UR4, URZ, UR7, UR4 ;  /* 0x00000007ff047299 */ /* 0x010fe40008011604 */
[----:B------:R-:W-:Y:S02]  /*28a0*/  USEL UR5, UR37, UR17, !UP2 ;  /* 0x0000001125057287 */ /* 0x000fe4000d000000 */
[----:B------:R-:W-:-:S04]  /*28b0*/  USEL UR4, UR31, UR4, !UP0 ;  /* 0x000000041f047287 */ /* 0x000fc8000c000000 */
[----:B------:R-:W-:Y:S02]  /*28c0*/  UIADD3 UR7, UPT, UPT, UR5, -UR4, URZ ;  /* 0x8000000405077290 */ /* 0x000fe4000fffe0ff */
[----:B------:R-:W-:Y:S02]  /*28d0*/  UIADD3 UR4, UPT, UPT, -UR5, UR4, URZ ;  /* 0x0000000405047290 */ /* 0x000fe4000fffe1ff */
[----:B------:R-:W-:Y:S02]  /*28e0*/  UIMAD UR31, UR7, UR18, UR31 ;  /* 0x00000012071f72a4 */ /* 0x000fe4000f8e021f */
[----:B------:R-:W-:-:S12]  /*28f0*/  UIMAD UR37, UR4, UR10, UR37 ;  /* 0x0000000a042572a4 */ /* 0x000fd8000f8e0225 */
.L_x_41:
[----:B------:R-:W-:Y:S01]  /*2900*/  VIADD R11, R11, 0x1 ;  /* 0x000000010b0b7836 */ /* 0x000fe20000000000 */
[----:B------:R-:W-:Y:S02]  /*2910*/  R2UR UR5, R87 ;  /* 0x00000000570572ca */ /* 0x000fe400000e0000 */
[----:B------:R-:W-:Y:S02]  /*2920*/  R2UR UR4, R86 ;  /* 0x00000000560472ca */ /* 0x000fe400000e0000 */
[C---:B------:R-:W-:Y:S02]  /*2930*/  ISETP.NE.AND P0, PT, R11.reuse, 0x2, PT ;  /* 0x000000020b00780c */ /* 0x040fe40003f05270 */
[----:B------:R-:W-:Y:S02]  /*2940*/  PLOP3.LUT P1, PT, PT, PT, PT, 0x80, 0x8 ;  /* 0x000000000008781c */ /* 0x000fe40003f2f070 */
[----:B------:R-:W-:Y:S02]  /*2950*/  SEL R3, RZ, 0x1, P0 ;  /* 0x00000001ff037807 */ /* 0x000fe40000000000 */
[----:B------:R-:W-:-:S02]  /*2960*/  SEL R11, R11, RZ, P0 ;  /* 0x000000ff0b0b7207 */ /* 0x000fc40000000000 */
[----:B------:R-:W-:Y:S01]  /*2970*/  LOP3.LUT R10, R10, R3, RZ, 0x3c, !PT ;  /* 0x000000030a0a7212 */ /* 0x000fe200078e3cff */
[----:B------:R-:W-:Y:S02]  /*2980*/  UIADD3 UR25, UPT, UPT, UR37, UR5, URZ ;  /* 0x0000000525197290 */ /* 0x000fe4000fffe0ff */
[----:B------:R-:W-:Y:S01]  /*2990*/  UIADD3 UR32, UPT, UPT, UR31, UR4, URZ ;  /* 0x000000041f207290 */ /* 0x000fe2000fffe0ff */
[----:B------:R-:W-:Y:S11]  /*29a0*/  BRA.U UP1, `(.L_x_42) ;  /* 0xfffffff101387547 */ /* 0x000ff6000b83ffff */
[----:B------:R-:W-:Y:S01]  /*29b0*/  UIADD3 UR13, UPT, UPT, UR13, 0x28, URZ ;  /* 0x000000280d0d7890 */ /* 0x000fe2000fffe0ff */
[----:B------:R-:W-:-:S03]  /*29c0*/  SHF.L.U32 R3, R12, 0x1f, RZ ;  /* 0x0000001f0c037819 */ /* 0x000fc600000006ff */
[----:B------:R-:W-:-:S09]  /*29d0*/  ULEA UR4, UR6, UR13, 0x3 ;  /* 0x0000000d06047291 */ /* 0x000fd2000f8e18ff */
[----:B------:R-:W2:Y:S02]  /*29e0*/  SYNCS.PHASECHK.TRANS64.TRYWAIT P0, [UR4], R3 ;  /* 0x00000003ff0075a7 */ /* 0x000ea40008001104 */
[----:B--2---:R-:W-:Y:S05]  /*29f0*/  @!P0 BRA `(.L_x_43) ;  /* 0x0000005800d48947 */ /* 0x004fea0003800000 */
.L_x_139:
[----:B------:R-:W-:-:S04]  /*2a00*/  UIADD3 UR4, UPT, UPT, UR6, 0x1, URZ ;  /* 0x0000000106047890 */ /* 0x000fc8000fffe0ff */
[----:B------:R-:W-:-:S04]  /*2a10*/  UISETP.NE.AND UP0, UPT, UR4, 0x5, UPT ;  /* 0x000000050400788c */ /* 0x000fc8000bf05270 */
[----:B------:R-:W-:Y:S02]  /*2a20*/  USEL UR6, URZ, 0x1, UP0 ;  /* 0x00000001ff067887 */ /* 0x000fe40008000000 */
[----:B------:R-:W-:-:S04]  /*2a30*/  USEL UR4, UR4, URZ, UP0 ;  /* 0x000000ff04047287 */ /* 0x000fc80008000000 */
[----:B------:R-:W-:Y:S01]  /*2a40*/  ULEA UR5, UR4, UR13, 0x3 ;  /* 0x0000000d04057291 */ /* 0x000fe2000f8e18ff */
[----:B------:R-:W-:-:S04]  /*2a50*/  LOP3.LUT R2, R12, UR6, RZ, 0x3c, !PT ;  /* 0x000000060c027c12 */ /* 0x000fc8000f8e3cff */
[----:B-1----:R-:W-:-:S04]  /*2a60*/  SHF.L.U32 R3, R2, 0x1f, RZ ;  /* 0x0000001f02037819 */ /* 0x002fc800000006ff */
[----:B------:R-:W1:Y:S02]  /*2a70*/  SYNCS.PHASECHK.TRANS64.TRYWAIT P0, [UR5], R3 ;  /* 0x00000003ff0075a7 */ /* 0x000e640008001105 */
[----:B-1----:R-:W-:Y:S05]  /*2a80*/  @!P0 BRA `(.L_x_44) ;  /* 0x0000005800c88947 */ /* 0x002fea0003800000 */
.L_x_141:
        /* <DEDUP_REMOVED lines=9> */
.L_x_143:
        /* <DEDUP_REMOVED lines=9> */
.L_x_145:
[----:B------:R-:W-:-:S04]  /*2bb0*/  UIADD3 UR4, UPT, UPT, UR4, 0x1, URZ ;  /* 0x0000000104047890 */ /* 0x000fc8000fffe0ff */
[----:B------:R-:W-:-:S04]  /*2bc0*/  UISETP.NE.AND UP0, UPT, UR4, 0x5, UPT ;  /* 0x000000050400788c */ /* 0x000fc8000bf05270 */
[----:B------:R-:W-:Y:S02]  /*2bd0*/  USEL UR5, URZ, 0x1, UP0 ;  /* 0x00000001ff057887 */ /* 0x000fe40008000000 */
[----:B------:R-:W-:-:S04]  /*2be0*/  USEL UR4, UR4, URZ, UP0 ;  /* 0x000000ff04047287 */ /* 0x000fc80008000000 */
[----:B------:R-:W-:Y:S01]  /*2bf0*/  ULEA UR4, UR4, UR13, 0x3 ;  /* 0x0000000d04047291 */ /* 0x000fe2000f8e18ff */
[----:B-1----:R-:W-:-:S04]  /*2c00*/  LOP3.LUT R3, R2, UR5, RZ, 0x3c, !PT ;  /* 0x0000000502037c12 */ /* 0x002fc8000f8e3cff */
[----:B------:R-:W-:Y:S01]  /*2c10*/  SHF.L.U32 R3, R3, 0x1f, RZ ;  /* 0x0000001f03037819 */ /* 0x000fe200000006ff */
[----:B------:R-:W-:-:S07]  /*2c20*/  IMAD.U32 R0, RZ, RZ, UR4 ;  /* 0x00000004ff007e24 */ /* 0x000fce000f8e00ff */
.L_x_47:
[----:B-1----:R1:W2:Y:S02]  /*2c30*/  SYNCS.PHASECHK.TRANS64.TRYWAIT P0, [R0+URZ], R3 ;  /* 0x00000003000075a7 */ /* 0x0022a400080011ff */
[----:B--2---:R-:W-:Y:S05]  /*2c40*/  @!P0 NANOSLEEP.SYNCS 0x989680 ;  /* 0x009896800000895d */ /* 0x004fea0003900000 */
[----:B------:R-:W2:Y:S02]  /*2c50*/  @!P0 SYNCS.PHASECHK.TRANS64 P0, [R0+URZ], R3 ;  /* 0x00000003000085a7 */ /* 0x000ea400080010ff */
[----:B--2---:R-:W-:Y:S05]  /*2c60*/  @P0 EXIT ;  /* 0x000000000000094d */ /* 0x004fea0003800000 */
[----:B------:R-:W-:Y:S05]  /*2c70*/  BRA `(.L_x_47) ;  /* 0xfffffffc00ec7947 */ /* 0x000fea000383ffff */
.L_x_22:
[----:B------:R-:W1:Y:S02]  /*2c80*/  S2UR UR4, SR_CgaCtaId ;  /* 0x00000000000479c3 */ /* 0x000e640000008800 */
[----:B-1----:R-:W-:-:S04]  /*2c90*/  UISETP.NE.AND UP0, UPT, UR4, URZ, UPT ;  /* 0x000000ff0400728c */ /* 0x002fc8000bf05270 */
[----:B------:R-:W-:-:S09]  /*2ca0*/  UISETP.NE.OR UP0, UPT, UR13, 0x1, UP0 ;  /* 0x000000010d00788c */ /* 0x000fd20008705670 */
[----:B------:R-:W-:Y:S05]  /*2cb0*/  BRA.U UP0, `(.L_x_48) ;  /* 0x00000005004c7547 */ /* 0x000fea000b800000 */
[----:B------:R-:W1:Y:S01]  /*2cc0*/  S2UR UR5, SR_CgaCtaId ;  /* 0x00000000000579c3 */ /* 0x000e620000008800 */
[----:B------:R-:W-:Y:S01]  /*2cd0*/  UMOV UR4, 0x400 ;  /* 0x0000040000047882 */ /* 0x000fe20000000000 */
[----:B------:R-:W-:Y:S01]  /*2ce0*/  ISETP.GE.U32.AND P2, PT, R3, 0x4, PT ;  /* 0x000000040300780c */ /* 0x000fe20003f46070 */
[----:B------:R-:W-:Y:S01]  /*2cf0*/  IMAD.MOV.U32 R12, RZ, RZ, 0x1 ;  /* 0x00000001ff0c7424 */ /* 0x000fe200078e00ff */
[----:B------:R-:W-:Y:S02]  /*2d00*/  CS2R R10, SRZ ;  /* 0x00000000000a7805 */ /* 0x000fe4000001ff00 */
[----:B------:R-:W-:Y:S01]  /*2d10*/  CS2R R8, SRZ ;  /* 0x0000000000087805 */ /* 0x000fe2000001ff00 */
[----:B-1----:R-:W-:-:S03]  /*2d20*/  ULEA UR6, UR5, UR4, 0x18 ;  /* 0x0000000405067291 */ /* 0x002fc6000f8ec0ff */
[----:B------:R-:W-:-:S09]  /*2d30*/  UMOV UR5, URZ ;  /* 0x000000ff00057c82 */ /* 0x000fd20008000000 */
.L_x_52:
[----:B------:R-:W-:Y:S02]  /*2d40*/  LEA R0, R8, UR6, 0x3 ;  /* 0x0000000608007c11 */ /* 0x000fe4000f8e18ff */
[----:B------:R-:W-:-:S03]  /*2d50*/  SHF.L.U32 R5, R9, 0x1f, RZ ;  /* 0x0000001f09057819 */ /* 0x000fc600000006ff */
[----:B------:R-:W-:Y:S01]  /*2d60*/  VIADD R4, R0, 0x100 ;  /* 0x0000010000047836 */ /* 0x000fe20000000000 */
[----:B------:R-:W1:Y:S02]  /*2d70*/  SYNCS.PHASECHK.TRANS64.TRYWAIT P0, [R0+URZ+0xf0], R5 ;  /* 0x0000f005000075a7 */ /* 0x000e6400080011ff */
[----:B-1----:R-:W-:Y:S05]  /*2d80*/  @!P0 BRA `(.L_x_49) ;  /* 0x0000005800508947 */ /* 0x002fea0003800000 */
.L_x_146:
[----:B------:R-:W-:Y:S01]  /*2d90*/  ULEA UR4, UR5, UR6, 0x3 ;  /* 0x0000000605047291 */ /* 0x000fe2000f8e18ff */
[----:B------:R-:W-:Y:S01]  /*2da0*/  PRMT R4, RZ, 0x654, R4 ;  /* 0x00000654ff047816 */ /* 0x000fe20000000004 */
[----:B-1----:R-:W-:Y:S01]  /*2db0*/  @!P2 IMAD.MOV.U32 R5, RZ, RZ, 0x10 ;  /* 0x00000010ff05a424 */ /* 0x002fe200078e00ff */
[----:B------:R-:W-:Y:S01]  /*2dc0*/  SHF.L.U32 R7, R12, 0x1f, RZ ;  /* 0x0000001f0c077819 */ /* 0x000fe200000006ff */
[----:B------:R-:W-:Y:S01]  /*2dd0*/  UIADD3 UR7, UPT, UPT, UR4, 0x90, URZ ;  /* 0x0000009004077890 */ /* 0x000fe2000fffe0ff */
[----:B------:R1:W-:Y:S05]  /*2de0*/  SYNCS.ARRIVE.TRANS64.RED.A1T0 RZ, [R4+URZ], RZ ;  /* 0x000000ff04ff79a7 */ /* 0x0003ea00081004ff */
[----:B------:R-:W-:Y:S01]  /*2df0*/  IMAD.U32 R0, RZ, RZ, UR7 ;  /* 0x00000007ff007e24 */ /* 0x000fe2000f8e00ff */
[----:B------:R-:W2:Y:S04]  /*2e00*/  SYNCS.PHASECHK.TRANS64.TRYWAIT P0, [UR4+0xa0], R7 ;  /* 0x0000a007ff0075a7 */ /* 0x000ea80008001104 */
[----:B------:R-:W-:Y:S01]  /*2e10*/  PRMT R13, R3, 0x654, R0 ;  /* 0x00000654030d7816 */ /* 0x000fe20000000000 */
[----:B-12---:R-:W-:Y:S06]  /*2e20*/  @!P0 BRA `(.L_x_50) ;  /* 0x00000058003c8947 */ /* 0x006fec0003800000 */
.L_x_148:
[----:B------:R-:W-:Y:S01]  /*2e30*/  ULEA UR8, UR5, UR6, 0x4 ;  /* 0x0000000605087291 */ /* 0x000fe2000f8e20ff */
[----:B------:R-:W-:Y:S01]  /*2e40*/  SEL R2, R13, R2, !P2 ;  /* 0x000000020d027207 */ /* 0x000fe20005000000 */
[----:B------:R-:W-:Y:S01]  /*2e50*/  UIADD3 UR9, UPT, UPT, UR4, 0x90, URZ ;  /* 0x0000009004097890 */ /* 0x000fe2000fffe0ff */
[----:B-1----:R-:W-:Y:S01]  /*2e60*/  LEA R0, R11, UR6, 0x3 ;  /* 0x000000060b007c11 */ /* 0x002fe2000f8e18ff */
[----:B------:R-:W-:Y:S01]  /*2e70*/  UIADD3 UR8, UPT, UPT, UR8, 0x120, URZ ;  /* 0x0000012008087890 */ /* 0x000fe2000fffe0ff */
[----:B------:R1:W-:Y:S01]  /*2e80*/  @!P2 SYNCS.ARRIVE.TRANS64.RED RZ, [R2+URZ], R5 ;  /* 0x0000000502ffa9a7 */ /* 0x0003e200080004ff */
[----:B------:R-:W-:Y:S01]  /*2e90*/  UIADD3 UR4, UPT, UPT, UR5, 0x1, URZ ;  /* 0x0000000105047890 */ /* 0x000fe2000fffe0ff */
[----:B------:R-:W-:-:S03]  /*2ea0*/  VIADD R8, R8, 0x1 ;  /* 0x0000000108087836 */ /* 0x000fc60000000000 */
[----:B------:R-:W-:Y:S02]  /*2eb0*/  UISETP.NE.AND UP0, UPT, UR4, 0x2, UPT ;  /* 0x000000020400788c */ /* 0x000fe4000bf05270 */
[----:B------:R-:W-:Y:S01]  /*2ec0*/  ISETP.NE.AND P0, PT, R8, 0x2, PT ;  /* 0x000000020800780c */ /* 0x000fe20003f05270 */
[----:B------:R-:W-:Y:S06]  /*2ed0*/  UGETNEXTWORKID.BROADCAST [UR8], [UR9] ;  /* 0x00000000080073ca */ /* 0x000fec0008000100 */
[----:B------:R-:W-:Y:S02]  /*2ee0*/  USEL UR7, URZ, 0x1, UP0 ;  /* 0x00000001ff077887 */ /* 0x000fe40008000000 */
[----:B------:R-:W-:-:S04]  /*2ef0*/  USEL UR5, UR4, URZ, UP0 ;  /* 0x000000ff04057287 */ /* 0x000fc80008000000 */
[----:B------:R-:W-:Y:S02]  /*2f00*/  LOP3.LUT R12, R12, UR7, RZ, 0x3c, !PT ;  /* 0x000000070c0c7c12 */ /* 0x000fe4000f8e3cff */
[----:B-1----:R-:W-:-:S04]  /*2f10*/  SHF.L.U32 R5, R10, 0x1f, RZ ;  /* 0x0000001f0a057819 */ /* 0x002fc800000006ff */
[----:B------:R-:W1:Y:S02]  /*2f20*/  SYNCS.PHASECHK.TRANS64.TRYWAIT P1, [R0+URZ+0x90], R5 ;  /* 0x00009005000075a7 */ /* 0x000e6400080211ff */
[----:B-1----:R-:W-:Y:S05]  /*2f30*/  @!P1 BRA `(.L_x_51) ;  /* 0x0000005800109947 */ /* 0x002fea0003800000 */
.L_x_149:
[C---:B------:R-:W-:Y:S01]  /*2f40*/  LEA R4, R11.reuse, UR6, 0x4 ;  /* 0x000000060b047c11 */ /* 0x040fe2000f8e20ff */
[----:B-1----:R-:W-:Y:S01]  /*2f50*/  VIADD R0, R0, 0xa0 ;  /* 0x000000a000007836 */ /* 0x002fe20000000000 */
[----:B------:R-:W-:Y:S01]  /*2f60*/  SEL R8, R8, RZ, P0 ;  /* 0x000000ff08087207 */ /* 0x000fe20000000000 */
[----:B------:R-:W-:-:S03]  /*2f70*/  VIADD R11, R11, 0x1 ;  /* 0x000000010b0b7836 */ /* 0x000fc60000000000 */
[----:B------:R-:W1:Y:S01]  /*2f80*/  LDS.128 R4, [R4+0x120] ;  /* 0x0001200004047984 */ /* 0x000e620000000c00 */
[----:B------:R-:W-:Y:S02]  /*2f90*/  PRMT R0, RZ, 0x654, R0 ;  /* 0x00000654ff007816 */ /* 0x000fe40000000000 */
[C---:B------:R-:W-:Y:S01]  /*2fa0*/  ISETP.NE.AND P1, PT, R11.reuse, 0x2, PT ;  /* 0x000000020b00780c */ /* 0x040fe20003f25270 */
[----:B------:R-:W-:Y:S01]  /*2fb0*/  @!PT LDS RZ, [RZ] ;  /* 0x00000000fffff984 */ /* 0x000fe20000000800 */
[----:B------:R-:W-:Y:S01]  /*2fc0*/  @!PT LDS RZ, [RZ] ;  /* 0x00000000fffff984 */ /* 0x000fe20000000800 */
[----:B------:R-:W-:Y:S01]  /*2fd0*/  @!PT LDS RZ, [RZ] ;  /* 0x00000000fffff984 */ /* 0x000fe20000000800 */
[----:B------:R-:W-:Y:S01]  /*2fe0*/  @!PT LDS RZ, [RZ] ;  /* 0x00000000fffff984 */ /* 0x000fe20000000800 */
[----:B------:R2:W-:Y:S06]  /*2ff0*/  MEMBAR.ALL.CTA ;  /* 0x0000000000007992 */ /* 0x0005ec0000008000 */
[----:B--2---:R-:W2:Y:S01]  /*3000*/  FENCE.VIEW.ASYNC.S ;  /* 0x00000000000073c6 */ /* 0x004ea20000000000 */
[----:B------:R-:W-:Y:S01]  /*3010*/  SEL R11, R11, RZ, P1 ;  /* 0x000000ff0b0b7207 */ /* 0x000fe20000800000 */
[----:B--2---:R2:W-:Y:S01]  /*3020*/  SYNCS.ARRIVE.TRANS64.RED.A1T0 RZ, [R0+URZ], RZ ;  /* 0x000000ff00ff79a7 */ /* 0x0045e200081004ff */
[----:B-1----:R-:W-:-:S02]  /*3030*/  LOP3.LUT P3, RZ, R6, 0x1, RZ, 0xc0, !PT ;  /* 0x0000000106ff7812 */ /* 0x002fc4000786c0ff */
[----:B------:R-:W-:-:S04]  /*3040*/  SEL R5, RZ, 0x1, P1 ;  /* 0x00000001ff057807 */ /* 0x000fc80000800000 */
[----:B------:R-:W-:Y:S02]  /*3050*/  LOP3.LUT R10, R10, R5, RZ, 0x3c, !PT ;  /* 0x000000050a0a7212 */ /* 0x000fe400078e3cff */
[----:B--2---:R-:W-:-:S04]  /*3060*/  SEL R0, RZ, 0x1, P0 ;  /* 0x00000001ff007807 */ /* 0x004fc80000000000 */
[----:B------:R-:W-:Y:S01]  /*3070*/  LOP3.LUT R9, R9, R0, RZ, 0x3c, !PT ;  /* 0x0000000009097212 */ /* 0x000fe200078e3cff */
[----:B------:R-:W-:Y:S06]  /*3080*/  @P3 BRA `(.L_x_52) ;  /* 0xfffffffc002c3947 */ /* 0x000fec000383ffff */
[----:B------:R-:W-:Y:S01]  /*3090*/  ULEA UR4, UR5, UR6, 0x3 ;  /* 0x0000000605047291 */ /* 0x000fe2000f8e18ff */
[----:B------:R-:W-:-:S08]  /*30a0*/  SHF.L.U32 R3, R12, 0x1f, RZ ;  /* 0x0000001f0c037819 */ /* 0x000fd000000006ff */
[----:B------:R-:W1:Y:S02]  /*30b0*/  SYNCS.PHASECHK.TRANS64 P0, [UR4+0xa0], R3 ;  /* 0x0000a003ff0075a7 */ /* 0x000e640008001004 */
[----:B-1----:R-:W-:Y:S05]  /*30c0*/  @P0 BRA `(.L_x_53) ;  /* 0x0000000000080947 */ /* 0x002fea0003800000 */
[----:B------:R-:W1:Y:S02]  /*30d0*/  SYNCS.PHASECHK.TRANS64.TRYWAIT P0, [UR4+0xa0], R3 ;  /* 0x0000a003ff0075a7 */ /* 0x000e640008001104 */
[----:B-1----:R-:W-:Y:S05]  /*30e0*/  @!P0 BRA `(.L_x_54) ;  /* 0x0000005400b88947 */ /* 0x002fea0003800000 */
.L_x_53:
[----:B------:R-:W-:-:S04]  /*30f0*/  UIADD3 UR7, UPT, UPT, UR5, 0x1, URZ ;  /* 0x0000000105077890 */ /* 0x000fc8000fffe0ff */
[----:B------:R-:W-:-:S04]  /*3100*/  UISETP.NE.AND UP0, UPT, UR7, 0x2, UPT ;  /* 0x000000020700788c */ /* 0x000fc8000bf05270 */
[----:B------:R-:W-:Y:S02]  /*3110*/  USEL UR8, URZ, 0x1, UP0 ;  /* 0x00000001ff087887 */ /* 0x000fe40008000000 */
[----:B------:R-:W-:-:S04]  /*3120*/  USEL UR7, UR7, URZ, UP0 ;  /* 0x000000ff07077287 */ /* 0x000fc80008000000 */
[----:B------:R-:W-:Y:S01]  /*3130*/  ULEA UR7, UR7, UR6, 0x3 ;  /* 0x0000000607077291 */ /* 0x000fe2000f8e18ff */
[----:B-1----:R-:W-:-:S04]  /*3140*/  LOP3.LUT R3, R12, UR8, RZ, 0x3c, !PT ;  /* 0x000000080c037c12 */ /* 0x002fc8000f8e3cff */
[----:B------:R-:W-:-:S04]  /*3150*/  SHF.L.U32 R0, R3, 0x1f, RZ ;  /* 0x0000001f03007819 */ /* 0x000fc800000006ff */
[----:B------:R-:W1:Y:S02]  /*3160*/  SYNCS.PHASECHK.TRANS64 P0, [UR7+0xa0], R0 ;  /* 0x0000a000ff0075a7 */ /* 0x000e640008001007 */
[----:B-1----:R-:W-:Y:S05]  /*3170*/  @P0 EXIT ;  /* 0x000000000000094d */ /* 0x002fea0003800000 */
[----:B------:R-:W-:Y:S02]  /*3180*/  SHF.L.U32 R3, R3, 0x1f, RZ ;  /* 0x0000001f03037819 */ /* 0x000fe400000006ff */
[----:B------:R-:W-:-:S07]  /*3190*/  MOV R0, UR7 ;  /* 0x0000000700007c02 */ /* 0x000fce0008000f00 */
.L_x_55:
[----:B-1----:R1:W2:Y:S02]  /*31a0*/  SYNCS.PHASECHK.TRANS64.TRYWAIT P0, [R0+URZ+0xa0], R3 ;  /* 0x0000a003000075a7 */ /* 0x0022a400080011ff */
[----:B--2---:R-:W-:Y:S05]  /*31b0*/  @!P0 NANOSLEEP.SYNCS 0x989680 ;  /* 0x009896800000895d */ /* 0x004fea0003900000 */
[----:B------:R-:W2:Y:S02]  /*31c0*/  @!P0 SYNCS.PHASECHK.TRANS64 P0, [R0+URZ+0xa0], R3 ;  /* 0x0000a003000085a7 */ /* 0x000ea400080010ff */
[----:B--2---:R-:W-:Y:S05]  /*31d0*/  @P0 EXIT ;  /* 0x000000000000094d */ /* 0x004fea0003800000 */
[----:B------:R-:W-:Y:S05]  /*31e0*/  BRA `(.L_x_55) ;  /* 0xfffffffc00ec7947 */ /* 0x000fea000383ffff */
.L_x_48:
[----:B------:R-:W-:Y:S05]  /*31f0*/  BRA.U UP4, `(.L_x_56) ;  /* 0x0000001104dc7547 */ /* 0x000fea000b800000 */
[----:B------:R-:W1:Y:S01]  /*3200*/  S2UR UR7, SR_CgaCtaId ;  /* 0x00000000000779c3 */ /* 0x000e620000008800 */
[----:B------:R-:W-:Y:S01]  /*3210*/  UMOV UR4, 0x40 ;  /* 0x0000004000047882 */ /* 0x000fe20000000000 */
[----:B------:R-:W-:Y:S01]  /*3220*/  NOP ;  /* 0x0000000000007918 */ /* 0x000fe20000000000 */
[----:B------:R-:W-:Y:S01]  /*3230*/  UMOV UR6, 0x400 ;  /* 0x0000040000067882 */ /* 0x000fe20000000000 */
[----:B-1----:R-:W-:Y:S02]  /*3240*/  ULEA UR5, UR7, UR4, 0x18 ;  /* 0x0000000407057291 */ /* 0x002fe4000f8ec0ff */
[----:B------:R-:W-:-:S07]  /*3250*/  ULEA UR6, UR7, UR6, 0x18 ;  /* 0x0000000607067291 */ /* 0x000fce000f8ec0ff */
[----:B------:R-:W1:Y:S02]  /*3260*/  LDS.U8 R3, [UR5+0x1c] ;  /* 0x00001c05ff037984 */ /* 0x000e640008000000 */
[----:B-1----:R-:W-:-:S13]  /*3270*/  ISETP.NE.AND P0, PT, R3, RZ, PT ;  /* 0x000000ff0300720c */ /* 0x002fda0003f05270 */
[----:B------:R-:W-:Y:S05]  /*3280*/  @P0 BRA `(.L_x_57) ;  /* 0x0000000400080947 */ /* 0x000fea0003800000 */
[----:B------:R-:W-:Y:S02]  /*3290*/  UISETP.NE.U32.AND UP1, UPT, UR46, 0x1, UPT ;  /* 0x000000012e00788c */ /* 0x000fe4000bf25070 */
[----:B------:R-:W-:-:S07]  /*32a0*/  UIADD3 UR7, UPT, UPT, UR5, 0x8, URZ ;  /* 0x0000000805077890 */ /* 0x000fce000fffe0ff */
[----:B------:R-:W-:Y:S05]  /*32b0*/  BRA.U !UP1, `(.L_x_58) ;  /* 0x00000001099c7547 */ /* 0x000fea000b800000 */
[----:B------:R-:W-:Y:S01]  /*32c0*/  ELECT P0, URZ, PT ;  /* 0x0000000000ff782f */ /* 0x000fe20003800000 */
[----:B------:R-:W-:-:S12]  /*32d0*/  BSSY B0, `(.L_x_58) ;  /* 0x0000025000007945 */ /* 0x000fd80003800000 */
[----:B------:R-:W-:Y:S05]  /*32e0*/  @!P0 BRA `(.L_x_59) ;  /* 0x00000000008c8947 */ /* 0x000fea0003800000 */
[----:B------:R-:W-:-:S05]  /*32f0*/  UMOV UR4, 0x10 ;  /* 0x0000001000047882 */ /* 0x000fca0000000000 */
[----:B------:R-:W-:Y:S04]  /*3300*/  DEPBAR.LE SB1, 0x36 ;  /* 0x00009d800000791a */ /* 0x000fe80000000000 */
[----:B------:R-:W1:Y:S02]  /*3310*/  UTCATOMSWS.2CTA.FIND_AND_SET.ALIGN UP0, UR4, UR4 ;  /* 0x00000004000475e3 */ /* 0x000e640008200800 */
[----:B-1----:R-:W-:Y:S01]  /*3320*/  MOV R10, UR4 ;  /* 0x00000004000a7c02 */ /* 0x002fe20008000f00 */
[----:B------:R-:W-:Y:S06]  /*3330*/  BRA.U UP0, `(.L_x_60) ;  /* 0x0000000100187547 */ /* 0x000fec000b800000 */
.L_x_61:
[----:B------:R-:W-:Y:S05]  /*3340*/  NANOSLEEP 0x64 ;  /* 0x000000640000795d */ /* 0x000fea0003800000 */
[----:B------:R-:W-:-:S05]  /*3350*/  UMOV UR4, 0x10 ;  /* 0x0000001000047882 */ /* 0x000fca0000000000 */
[----:B------:R-:W-:Y:S04]  /*3360*/  DEPBAR.LE SB1, 0x36 ;  /* 0x00009d800000791a */ /* 0x000fe80000000000 */
[----:B------:R-:W1:Y:S02]  /*3370*/  UTCATOMSWS.2CTA.FIND_AND_SET.ALIGN UP0, UR4, UR4 ;  /* 0x00000004000475e3 */ /* 0x000e640008200800 */
[----:B-1----:R-:W-:Y:S01]  /*3380*/  MOV R10, UR4 ;  /* 0x00000004000a7c02 */ /* 0x002fe20008000f00 */
[----:B------:R-:W-:Y:S05]  /*3390*/  BRA.U !UP0, `(.L_x_61) ;  /* 0xfffffffd08e87547 */ /* 0x000fea000b83ffff */
.L_x_60:
[----:B------:R-:W1:Y:S01]  /*33a0*/  LDS R6, [UR5+0x10] ;  /* 0x00001005ff067984 */ /* 0x000e620008000800 */
[----:B------:R-:W-:Y:S01]  /*33b0*/  IMAD.U32 R3, RZ, RZ, UR6 ;  /* 0x00000006ff037e24 */ /* 0x000fe2000f8e00ff */
[----:B------:R-:W-:-:S03]  /*33c0*/  MOV R4, UR45 ;  /* 0x0000002d00047c02 */ /* 0x000fc60008000f00 */
[----:B------:R-:W-:Y:S01]  /*33d0*/  VIADD R3, R3, 0x140 ;  /* 0x0000014003037836 */ /* 0x000fe20000000000 */
[----:B-1----:R-:W-:-:S04]  /*33e0*/  SHF.L.U32 R6, R6, 0x1f, RZ ;  /* 0x0000001f06067819 */ /* 0x002fc800000006ff */
[----:B------:R-:W1:Y:S02]  /*33f0*/  SYNCS.PHASECHK.TRANS64.TRYWAIT P0, [UR5+0x8], R6 ;  /* 0x00000806ff0075a7 */ /* 0x000e640008001105 */
[----:B-1----:R-:W-:Y:S05]  /*3400*/  @P0 BRA `(.L_x_62) ;  /* 0x0000000000080947 */ /* 0x002fea0003800000 */
[----:B------:R-:W1:Y:S02]  /*3410*/  SYNCS.PHASECHK.TRANS64.TRYWAIT P0, [UR5+0x8], R6 ;  /* 0x00000806ff0075a7 */ /* 0x000e640008001105 */
[----:B-1----:R-:W-:Y:S05]  /*3420*/  @!P0 BRA `(.L_x_63) ;  /* 0x0000005400008947 */ /* 0x002fea0003800000 */
.L_x_62:
[----:B------:R-:W-:Y:S01]  /*3430*/  PRMT R4, R4, 0x654, R3 ;  /* 0x0000065404047816 */ /* 0x000fe20000000003 */
[----:B------:R-:W-:Y:S01]  /*3440*/  HFMA2 R3, -RZ, RZ, 0, 5.9604644775390625e-08 ;  /* 0x00000001ff037431 */ /* 0x000fe200000001ff */
[----:B------:R-:W-:Y:S01]  /*3450*/  UPRMT UR4, UR45, 0x654, UR7 ;  /* 0x000006542d047896 */ /* 0x000fe20008000007 */
[----:B------:R-:W-:Y:S02]  /*3460*/  IMAD.MOV.U32 R7, RZ, RZ, 0xffff ;  /* 0x0000ffffff077424 */ /* 0x000fe400078e00ff */
[----:B-1----:R-:W-:Y:S02]  /*3470*/  IMAD.MOV.U32 R6, RZ, RZ, 0x4 ;  /* 0x00000004ff067424 */ /* 0x002fe400078e00ff */
[----:B------:R-:W-:Y:S01]  /*3480*/  IMAD.SHL.U32 R9, R10, 0x20, RZ ;  /* 0x000000200a097824 */ /* 0x000fe200078e00ff */
[----:B------:R-:W-:Y:S02]  /*3490*/  MOV R5, UR4 ;  /* 0x0000000400057c02 */ /* 0x000fe40008000f00 */
[-C--:B------:R-:W-:Y:S01]  /*34a0*/  SHF.L.U32 R8, R7, R10.reuse, RZ ;  /* 0x0000000a07087219 */ /* 0x080fe200000006ff */
[----:B------:R1:W-:Y:S01]  /*34b0*/  SYNCS.ARRIVE.TRANS64.RED RZ, [UR4], R6 ;  /* 0x00000006ffff79a7 */ /* 0x0003e20008000404 */
[----:B------:R-:W-:Y:S01]  /*34c0*/  SHF.L.U32 R7, R3, R10, RZ ;  /* 0x0000000a03077219 */ /* 0x000fe200000006ff */
[----:B------:R1:W-:Y:S04]  /*34d0*/  STS [UR6+0x140], R9 ;  /* 0x00014009ff007988 */ /* 0x0003e80008000806 */
[----:B------:R1:W-:Y:S04]  /*34e0*/  STAS [R4.64], R10 ;  /* 0x0000000a04007dbd */ /* 0x0003e8000c0008ff */
[----:B------:R1:W-:Y:S04]  /*34f0*/  ATOMS.OR RZ, [UR5+0x14], R8 ;  /* 0x00001408ffff798c */ /* 0x0003e8000b000005 */
[----:B------:R1:W-:Y:S04]  /*3500*/  ATOMS.OR RZ, [UR5+0x18], R7 ;  /* 0x00001807ffff798c */ /* 0x0003e8000b000005 */
[----:B------:R1:W-:Y:S02]  /*3510*/  ATOMS.XOR RZ, [UR5+0x10], R3 ;  /* 0x00001003ffff798c */ /* 0x0003e4000b800005 */
.L_x_59:
[----:B------:R-:W-:Y:S05]  /*3520*/  BSYNC B0 ;  /* 0x0000000000007941 */ /* 0x000fea0003800000 */
.L_x_58:
[----:B------:R-:W-:Y:S05]  /*3530*/  BRA.U UP1, `(.L_x_64) ;  /* 0x00000001016c7547 */ /* 0x000fea000b800000 */
[----:B------:R-:W-:-:S03]  /*3540*/  UMOV UR4, 0xffffffff ;  /* 0xffffffff00047882 */ /* 0x000fc60000000000 */
[----:B------:R-:W-:Y:S05]  /*3550*/  BRA.DIV UR4, `(.L_x_65) ;  /* 0x0000005204cc7947 */ /* 0x000fea000b800000 */
[----:B------:R-:W-:-:S13]  /*3560*/  ELECT P0, URZ, PT ;  /* 0x0000000000ff782f */ /* 0x000fda0003800000 */
.L_x_153:
[----:B------:R-:W-:Y:S05]  /*3570*/  @!P0 BRA `(.L_x_64) ;  /* 0x00000000005c8947 */ /* 0x000fea0003800000 */
[----:B-1----:R-:W1:Y:S02]  /*3580*/  LDS R4, [UR5+0x10] ;  /* 0x00001005ff047984 */ /* 0x002e640008000800 */
[----:B-1----:R-:W-:-:S04]  /*3590*/  SHF.L.U32 R4, R4, 0x1f, RZ ;  /* 0x0000001f04047819 */ /* 0x002fc800000006ff */
[----:B------:R-:W1:Y:S02]  /*35a0*/  SYNCS.PHASECHK.TRANS64.TRYWAIT P0, [UR5+0x8], R4 ;  /* 0x00000804ff0075a7 */ /* 0x000e640008001105 */
[----:B-1----:R-:W-:Y:S05]  /*35b0*/  @P0 BRA `(.L_x_66) ;  /* 0x0000000000080947 */ /* 0x002fea0003800000 */
[----:B------:R-:W1:Y:S02]  /*35c0*/  SYNCS.PHASECHK.TRANS64.TRYWAIT P0, [UR5+0x8], R4 ;  /* 0x00000804ff0075a7 */ /* 0x000e640008001105 */
[----:B-1----:R-:W-:Y:S05]  /*35d0*/  @!P0 BRA `(.L_x_67) ;  /* 0x0000005000d08947 */ /* 0x002fea0003800000 */
.L_x_66:
[----:B------:R-:W2:Y:S01]  /*35e0*/  LDS R6, [UR6+0x140] ;  /* 0x00014006ff067984 */ /* 0x000ea20008000800 */
[----:B-1----:R-:W-:Y:S02]  /*35f0*/  HFMA2 R3, -RZ, RZ, 0, 5.9604644775390625e-08 ;  /* 0x00000001ff037431 */ /* 0x002fe400000001ff */
[----:B------:R-:W-:Y:S01]  /*3600*/  IMAD.MOV.U32 R4, RZ, RZ, 0xffff ;  /* 0x0000ffffff047424 */ /* 0x000fe200078e00ff */
[----:B------:R-:W-:Y:S01]  /*3610*/  UPRMT UR4, UR45, 0x654, UR7 ;  /* 0x000006542d047896 */ /* 0x000fe20008000007 */
[----:B--2---:R-:W-:-:S03]  /*3620*/  IMAD.SHL.U32 R5, R6, 0x20, RZ ;  /* 0x0000002006057824 */ /* 0x004fc600078e00ff */
[-C--:B------:R-:W-:Y:S02]  /*3630*/  SHF.L.U32 R4, R4, R6.reuse, RZ ;  /* 0x0000000604047219 */ /* 0x080fe400000006ff */
[----:B------:R-:W-:Y:S01]  /*3640*/  SHF.L.U32 R6, R3, R6, RZ ;  /* 0x0000000603067219 */ /* 0x000fe200000006ff */
[----:B------:R2:W-:Y:S04]  /*3650*/  STS [UR6+0x140], R5 ;  /* 0x00014005ff007988 */ /* 0x0005e80008000806 */
[----:B------:R2:W-:Y:S04]  /*3660*/  ATOMS.OR RZ, [UR5+0x14], R4 ;  /* 0x00001404ffff798c */ /* 0x0005e8000b000005 */
[----:B------:R2:W-:Y:S01]  /*3670*/  ATOMS.OR RZ, [UR5+0x18], R6 ;  /* 0x00001806ffff798c */ /* 0x0005e2000b000005 */
[----:B------:R-:W-:Y:S03]  /*3680*/  SYNCS.ARRIVE.TRANS64.RED.A1T0 RZ, [UR4], RZ ;  /* 0x000000ffffff79a7 */ /* 0x000fe60008100404 */
[----:B------:R2:W-:Y:S01]  /*3690*/  ATOMS.XOR RZ, [UR5+0x10], R3 ;  /* 0x00001003ffff798c */ /* 0x0005e2000b800005 */
[----:B------:R-:W-:Y:S05]  /*36a0*/  BRA `(.L_x_64) ;  /* 0x0000000000107947 */ /* 0x000fea0003800000 */
.L_x_57:
[----:B------:R-:W-:Y:S02]  /*36b0*/  MOV R3, 0xffffffff ;  /* 0xffffffff00037802 */ /* 0x000fe40000000f00 */
[----:B------:R-:W-:-:S03]  /*36c0*/  MOV R4, 0x36f0 ;  /* 0x000036f000047802 */ /* 0x000fc60000000f00 */
[----:B------:R1:W-:Y:S04]  /*36d0*/  STS [UR6+0x140], R3 ;  /* 0x00014003ff007988 */ /* 0x0003e80008000806 */
[----:B-1---5:R-:W-:Y:S05]  /*36e0*/  CALL.REL.NOINC `($__internal_1_$__cuda_sm10x_tcgen05_guardrail_trap_phase_invalid_during_alloc) ;  /* 0x0000005800307944 */ /* 0x022fea0003c00000 */
.L_x_64:
[----:B------:R-:W-:Y:S05]  /*36f0*/  WARPSYNC.ALL ;  /* 0x0000000000007948 */ /* 0x000fea0003800000 */
[----:B------:R-:W3:Y:S01]  /*3700*/  S2UR UR4, SR_CgaCtaId ;  /* 0x00000000000479c3 */ /* 0x000ee20000008800 */
[----:B------:R-:W-:Y:S01]  /*3710*/  UMOV UR26, 0x400 ;  /* 0x00000400001a7882 */ /* 0x000fe20000000000 */
[----:B------:R-:W-:-:S06]  /*3720*/  NOP ;  /* 0x0000000000007918 */ /* 0x000fcc0000000000 */
[----:B------:R-:W-:Y:S06]  /*3730*/  BAR.ARV 0x6, 0xa0 ;  /* 0x0182800000007b1d */ /* 0x000fec0000002000 */
[----:B------:R-:W4:Y:S01]  /*3740*/  LDCU UR6, c[0x0][0x38c] ;  /* 0x00007180ff0677ac */ /* 0x000f220008000800 */
[----:B------:R-:W-:Y:S01]  /*3750*/  LOP3.LUT R0, R0, 0xffff, RZ, 0xc0, !PT ;  /* 0x0000ffff00007812 */ /* 0x000fe200078ec0ff */
[----:B-1----:R-:W-:Y:S01]  /*3760*/  IMAD.MOV.U32 R9, RZ, RZ, 0x1 ;  /* 0x00000001ff097424 */ /* 0x002fe200078e00ff */
[----:B------:R-:W-:Y:S01]  /*3770*/  LOP3.LUT R2, R2, 0xffff, RZ, 0xc0, !PT ;  /* 0x0000ffff02027812 */ /* 0x000fe200078ec0ff */
[----:B------:R-:W-:Y:S01]  /*3780*/  IMAD.MOV.U32 R8, RZ, RZ, RZ ;  /* 0x000000ffff087224 */ /* 0x000fe200078e00ff */
[----:B------:R-:W-:Y:S01]  /*3790*/  R2UR UR42, R0 ;  /* 0x00000000002a72ca */ /* 0x000fe200000e0000 */
[----:B------:R-:W-:Y:S01]  /*37a0*/  UMOV UR32, URZ ;  /* 0x000000ff00207c82 */ /* 0x000fe20008000000 */
[----:B------:R-:W-:Y:S01]  /*37b0*/  R2UR UR28, R2 ;  /* 0x00000000021c72ca */ /* 0x000fe200000e0000 */
[----:B------:R-:W-:Y:S01]  /*37c0*/  UMOV UR23, URZ ;  /* 0x000000ff00177c82 */ /* 0x000fe20008000000 */
[----:B------:R-:W-:Y:S01]  /*37d0*/  UMOV UR22, URZ ;  /* 0x000000ff00167c82 */ /* 0x000fe20008000000 */
[----:B---3--:R-:W-:-:S02]  /*37e0*/  ULEA UR26, UR4, UR26, 0x18 ;  /* 0x0000001a041a7291 */ /* 0x008fc4000f8ec0ff */
[----:B------:R-:W-:Y:S02]  /*37f0*/  UISETP.NE.AND UP3, UPT, UR46, URZ, UPT ;  /* 0x000000ff2e00728c */ /* 0x000fe4000bf65270 */
[----:B------:R-:W-:Y:S02]  /*3800*/  UIADD3 UR5, UPT, UPT, UR26, 0x6400, URZ ;  /* 0x000064001a057890 */ /* 0x000fe4000fffe0ff */
[----:B------:R-:W-:Y:S02]  /*3810*/  UIADD3 UR4, UPT, UPT, UR26, 0x1a400, URZ ;  /* 0x0001a4001a047890 */ /* 0x000fe4000fffe0ff */
[----:B----4-:R-:W-:Y:S01]  /*3820*/  UIADD3 UR6, UPT, UPT, UR6, 0x3f, URZ ;  /* 0x0000003f06067890 */ /* 0x010fe2000fffe0ff */
[----:B--2---:R-:W1:Y:S01]  /*3830*/  LDS R3, [UR26+0x140] ;  /* 0x0001401aff037984 */ /* 0x004e620008000800 */
[----:B------:R-:W-:Y:S02]  /*3840*/  USHF.R.U32.HI UR5, URZ, 0x4, UR5 ;  /* 0x00000004ff057899 */ /* 0x000fe40008011605 */
[----:B------:R-:W-:-:S02]  /*3850*/  USHF.R.S32.HI UR33, URZ, 0x1f, UR6 ;  /* 0x0000001fff217899 */ /* 0x000fc40008011406 */
[----:B------:R-:W-:Y:S02]  /*3860*/  USHF.R.U32.HI UR4, URZ, 0x4, UR4 ;  /* 0x00000004ff047899 */ /* 0x000fe40008011604 */
[----:B------:R-:W-:Y:S02]  /*3870*/  ULEA.HI UR33, UR33, UR6, URZ, 0x6 ;  /* 0x0000000621217291 */ /* 0x000fe4000f8f30ff */
[----:B------:R-:W-:Y:S02]  /*3880*/  ULOP3.LUT UR5, UR5, 0x3fff, URZ, 0xc0, !UPT ;  /* 0x00003fff05057892 */ /* 0x000fe4000f8ec0ff */
[----:B------:R-:W-:Y:S02]  /*3890*/  USHF.R.S32.HI UR33, URZ, 0x6, UR33 ;  /* 0x00000006ff217899 */ /* 0x000fe40008011421 */
[----:B------:R-:W-:Y:S02]  /*38a0*/  ULOP3.LUT UR30, UR4, 0x3fff, URZ, 0xc0, !UPT ;  /* 0x00003fff041e7892 */ /* 0x000fe4000f8ec0ff */
[----:B------:R-:W-:Y:S01]  /*38b0*/  UISETP.LT.AND UP0, UPT, UR33, 0x1, UPT ;  /* 0x000000012100788c */ /* 0x000fe2000bf01270 */
[----:B------:R-:W-:Y:S01]  /*38c0*/  UMOV UR40, 0x0 ;  /* 0x0000000000287882 */ /* 0x000fe20000000000 */
[----:B------:R-:W-:Y:S01]  /*38d0*/  UMOV UR41, 0x10100490 ;  /* 0x1010049000297882 */ /* 0x000fe20000000000 */
[----:B------:R-:W-:-:S02]  /*38e0*/  ULOP3.LUT UR29, UR5, 0x10000, URZ, 0xfc, !UPT ;  /* 0x00010000051d7892 */ /* 0x000fc4000f8efcff */
[----:B------:R-:W-:Y:S02]  /*38f0*/  ULOP3.LUT UR30, UR30, 0x10000, URZ, 0xfc, !UPT ;  /* 0x000100001e1e7892 */ /* 0x000fe4000f8efcff */
[----:B------:R-:W-:Y:S01]  /*3900*/  USEL UR43, UR33, 0x1, !UP0 ;  /* 0x00000001212b7887 */ /* 0x000fe2000c000000 */
[----:B------:R-:W-:Y:S01]  /*3910*/  UMOV UR38, 0x0 ;  /* 0x0000000000267882 */ /* 0x000fe20000000000 */
[----:B------:R-:W-:Y:S01]  /*3920*/  UMOV UR39, 0x10100490 ;  /* 0x1010049000277882 */ /* 0x000fe20000000000 */
[----:B------:R-:W-:Y:S01]  /*3930*/  UMOV UR36, 0x0 ;  /* 0x0000000000247882 */ /* 0x000fe20000000000 */
[----:B------:R-:W-:Y:S01]  /*3940*/  UMOV UR37, 0x10100490 ;  /* 0x1010049000257882 */ /* 0x000fe20000000000 */
[----:B------:R-:W-:Y:S01]  /*3950*/  UMOV UR34, 0x0 ;  /* 0x0000000000227882 */ /* 0x000fe20000000000 */
[----:B------:R-:W-:Y:S01]  /*3960*/  UMOV UR35, 0x10100490 ;  /* 0x1010049000237882 */ /* 0x000fe20000000000 */
[----:B-1----:R-:W-:Y:S02]  /*3970*/  R2UR UR44, R3 ;  /* 0x00000000032c72ca */ /* 0x002fe400000e0000 */
[----:B------:R-:W-:-:S13]  /*3980*/  CS2R R2, SRZ ;  /* 0x0000000000027805 */ /* 0x000fda000001ff00 */
.L_x_75:
[C---:B------:R-:W-:Y:S02]  /*3990*/  LEA R0, R8.reuse, UR26, 0x3 ;  /* 0x0000001a08007c11 */ /* 0x040fe4000f8e18ff */
[----:B------:R-:W-:Y:S02]  /*39a0*/  SHF.L.U32 R5, R3, 0x1f, RZ ;  /* 0x0000001f03057819 */ /* 0x000fe400000006ff */
[----:B------:R-:W-:Y:S02]  /*39b0*/  LEA R4, R8, UR26, 0x4 ;  /* 0x0000001a08047c11 */ /* 0x000fe4000f8e20ff */
[----:B------:R-:W1:Y:S02]  /*39c0*/  SYNCS.PHASECHK.TRANS64.TRYWAIT P0, [R0+URZ+0x90], R5 ;  /* 0x00009005000075a7 */ /* 0x000e6400080011ff */
[----:B-1-3--:R-:W-:Y:S05]  /*39d0*/  @!P0 BRA `(.L_x_68) ;  /* 0x0000004c00e88947 */ /* 0x00afea0003800000 */
.L_x_154:
[----:B-1----:R-:W1:Y:S01]  /*39e0*/  LDS.128 R4, [R4+0x120] ;  /* 0x0001200004047984 */ /* 0x002e620000000c00 */
[----:B------:R-:W-:Y:S02]  /*39f0*/  VIADD R0, R0, 0xa0 ;  /* 0x000000a000007836 */ /* 0x000fe40000000000 */
[----:B------:R-:W-:Y:S01]  /*3a00*/  VIADD R8, R8, 0x1 ;  /* 0x0000000108087836 */ /* 0x000fe20000000000 */
[----:B------:R-:W-:Y:S01]  /*3a10*/  @!PT LDS RZ, [RZ] ;  /* 0x00000000fffff984 */ /* 0x000fe20000000800 */
[----:B------:R-:W-:Y:S01]  /*3a20*/  @!PT LDS RZ, [RZ] ;  /* 0x00000000fffff984 */ /* 0x000fe20000000800 */
[----:B------:R-:W-:Y:S01]  /*3a30*/  @!PT LDS RZ, [RZ] ;  /* 0x00000000fffff984 */ /* 0x000fe20000000800 */
[----:B------:R-:W-:Y:S01]  /*3a40*/  @!PT LDS RZ, [RZ] ;  /* 0x00000000fffff984 */ /* 0x000fe20000000800 */
[----:B------:R2:W-:Y:S06]  /*3a50*/  MEMBAR.ALL.CTA ;  /* 0x0000000000007992 */ /* 0x0005ec0000008000 */
[----:B--2---:R-:W2:Y:S01]  /*3a60*/  FENCE.VIEW.ASYNC.S ;  /* 0x00000000000073c6 */ /* 0x004ea20000000000 */
[----:B------:R-:W-:-:S04]  /*3a70*/  PRMT R0, RZ, 0x654, R0 ;  /* 0x00000654ff007816 */ /* 0x000fc80000000000 */
[----:B--2---:R2:W-:Y:S01]  /*3a80*/  SYNCS.ARRIVE.TRANS64.RED.A1T0 RZ, [R0+URZ], RZ ;  /* 0x000000ff00ff79a7 */ /* 0x0045e200081004ff */
[----:B-1----:R-:W-:Y:S01]  /*3a90*/  LOP3.LUT P1, RZ, R6, 0x1, RZ, 0xc0, !PT ;  /* 0x0000000106ff7812 */ /* 0x002fe2000782c0ff */
[----:B--2---:R-:W-:-:S12]  /*3aa0*/  BRA.U UP3, `(.L_x_69) ;  /* 0x0000000503087547 */ /* 0x004fd8000b800000 */
[----:B------:R-:W1:Y:S01]  /*3ab0*/  LDCU UR4, c[0x0][0x38c] ;  /* 0x00007180ff0477ac */ /* 0x000e620008000800 */
[----:B------:R-:W-:Y:S02]  /*3ac0*/  PLOP3.LUT P2, PT, PT, PT, PT, 0x80, 0x8 ;  /* 0x000000000008781c */ /* 0x000fe40003f4f070 */
[----:B------:R-:W-:Y:S01]  /*3ad0*/  SHF.L.U32 R5, R9, 0x1f, RZ ;  /* 0x0000001f09057819 */ /* 0x000fe200000006ff */
[----:B------:R-:W-:Y:S02]  /*3ae0*/  ULEA UR31, UR32, UR26, 0x3 ;  /* 0x0000001a201f7291 */ /* 0x000fe4000f8e18ff */
[----:B------:R-:W-:Y:S02]  /*3af0*/  ULEA UR11, UR32, UR44, 0x6 ;  /* 0x0000002c200b7291 */ /* 0x000fe4000f8e30ff */
[----:B-1----:R-:W-:-:S06]  /*3b00*/  UISETP.GE.AND UP0, UPT, UR4, 0x1, UPT ;  /* 0x000000010400788c */ /* 0x002fcc000bf06270 */
[----:B------:R-:W-:-:S05]  /*3b10*/  PLOP3.LUT P0, PT, PT, PT, UP0, 0x80, 0x8 ;  /* 0x000000000008781c */ /* 0x000fca0003f0f008 */
[----:B------:R-:W-:-:S08]  /*3b20*/  @UP0 ULEA UR4, UR23, UR26, 0x3 ;  /* 0x0000001a17040291 */ /* 0x000fd0000f8e18ff */
[----:B------:R-:W-:-:S04]  /*3b30*/  @P0 SHF.L.U32 R0, R2, 0x1f, RZ ;  /* 0x0000001f02000819 */ /* 0x000fc800000006ff */
[----:B------:R1:W2:Y:S01]  /*3b40*/  @P0 SYNCS.PHASECHK.TRANS64.TRYWAIT P2, [UR4], R0 ;  /* 0x00000000ff0005a7 */ /* 0x0002a20008041104 */
[----:B------:R-:W3:Y:S02]  /*3b50*/  SYNCS.PHASECHK.TRANS64.TRYWAIT P0, [UR31+0xd0], R5 ;  /* 0x0000d005ff0075a7 */ /* 0x000ee4000800111f */
[----:B-123--:R-:W-:Y:S05]  /*3b60*/  @!P0 BRA `(.L_x_70) ;  /* 0x0000004c00988947 */ /* 0x00efea0003800000 */
.L_x_156:
[----:B------:R-:W-:Y:S01]  /*3b70*/  UMOV UR27, UR22 ;  /* 0x00000016001b7c82 */ /* 0x000fe20008000000 */
[----:B------:R-:W-:Y:S05]  /*3b80*/  BRA.U !UP0, `(.L_x_71) ;  /* 0x0000000108c07547 */ /* 0x000fea000b800000 */
[----:B------:R-:W-:Y:S02]  /*3b90*/  UIADD3 UR27, UPT, UPT, UR43, UR22, URZ ;  /* 0x000000162b1b7290 */ /* 0x000fe4000fffe0ff */
[----:B------:R-:W-:Y:S01]  /*3ba0*/  UPLOP3.LUT UP2, UPT, UPT, UPT, UPT, 0x40, 0x4 ;  /* 0x000000000004789c */ /* 0x000fe20003f4e870 */
[----:B------:R-:W-:Y:S01]  /*3bb0*/  UMOV UR24, UR33 ;  /* 0x0000002100187c82 */ /* 0x000fe20008000000 */
[----:B------:R-:W-:-:S09]  /*3bc0*/  UMOV UR10, UR23 ;  /* 0x00000017000a7c82 */ /* 0x000fd20008000000 */
.L_x_74:
[----:B--2---:R-:W-:Y:S01]  /*3bd0*/  ULEA UR5, UR10, UR26, 0x3 ;  /* 0x0000001a0a057291 */ /* 0x004fe2000f8e18ff */
[----:B---3--:R-:W-:Y:S11]  /*3be0*/  @P2 BRA `(.L_x_72) ;  /* 0x00000000000c2947 */ /* 0x008ff60003800000 */
[----:B-1----:R-:W-:Y:S04]  /*3bf0*/  SHF.L.U32 R5, R2, 0x1f, RZ ;  /* 0x0000001f02057819 */ /* 0x002fe800000006ff */
[----:B------:R-:W1:Y:S02]  /*3c00*/  SYNCS.PHASECHK.TRANS64.TRYWAIT P0, [UR5], R5 ;  /* 0x00000005ff0075a7 */ /* 0x000e640008001105 */
[----:B-1----:R-:W-:Y:S05]  /*3c10*/  @!P0 BRA `(.L_x_73) ;  /* 0x0000004c00848947 */ /* 0x002fea0003800000 */
.L_x_72:
[----:B------:R-:W-:Y:S01]  /*3c20*/  UISETP.NE.AND UP0, UPT, UR24, 0x1, UPT ;  /* 0x000000011800788c */ /* 0x000fe2000bf05270 */
[----:B------:R-:W-:Y:S01]  /*3c30*/  PLOP3.LUT P2, PT, PT, PT, PT, 0x80, 0x8 ;  /* 0x000000000008781c */ /* 0x000fe20003f4f070 */
[----:B------:R-:W-:Y:S02]  /*3c40*/  UIADD3 UR4, UPT, UPT, UR10, 0x1, URZ ;  /* 0x000000010a047890 */ /* 0x000fe4000fffe0ff */
[----:B------:R-:W-:Y:S02]  /*3c50*/  UIADD3 UR25, UPT, UPT, UR5, 0x28, URZ ;  /* 0x0000002805197890 */ /* 0x000fe4000fffe0ff */
[----:B------:R-:W-:Y:S01]  /*3c60*/  UISETP.NE.AND UP1, UPT, UR4, 0x5, UPT ;  /* 0x000000050400788c */ /* 0x000fe2000bf25270 */
[----:B------:R-:W-:Y:S01]  /*3c70*/  PLOP3.LUT P0, PT, PT, PT, UP0, 0x80, 0x8 ;  /* 0x000000000008781c */ /* 0x000fe20003f0f008 */
[----:B------:R-:W-:Y:S02]  /*3c80*/  UIADD3 UR22, UPT, UPT, UR22, 0x1, URZ ;  /* 0x0000000116167890 */ /* 0x000fe4000fffe0ff */
[----:B------:R-:W-:Y:S02]  /*3c90*/  USEL UR6, URZ, 0x1, UP1 ;  /* 0x00000001ff067887 */ /* 0x000fe40008800000 */
[----:B------:R-:W-:Y:S02]  /*3ca0*/  USEL UR23, UR4, URZ, UP1 ;  /* 0x000000ff04177287 */ /* 0x000fe40008800000 */
[----:B------:R-:W-:Y:S02]  /*3cb0*/  UIADD3 UR24, UPT, UPT, UR24, -0x1, URZ ;  /* 0xffffffff18187890 */ /* 0x000fe4000fffe0ff */
[----:B------:R-:W-:Y:S01]  /*3cc0*/  @UP0 ULEA UR4, UR23, UR26, 0x3 ;  /* 0x0000001a17040291 */ /* 0x000fe2000f8e18ff */
[----:B------:R-:W-:Y:S01]  /*3cd0*/  LOP3.LUT R2, R2, UR6, RZ, 0x3c, !PT ;  /* 0x0000000602027c12 */ /* 0x000fe2000f8e3cff */
[----:B------:R-:W-:Y:S02]  /*3ce0*/  ULEA UR6, UR10, UR30, 0x8 ;  /* 0x0000001e0a067291 */ /* 0x000fe4000f8e40ff */
[----:B------:R-:W-:Y:S01]  /*3cf0*/  UISETP.NE.AND UP0, UPT, UR22, UR27, UPT ;  /* 0x0000001b1600728c */ /* 0x000fe2000bf05270 */
[----:B-1----:R-:W-:Y:S01]  /*3d00*/  @P0 SHF.L.U32 R0, R2, 0x1f, RZ ;  /* 0x0000001f02000819 */ /* 0x002fe200000006ff */
[----:B------:R-:W-:Y:S02]  /*3d10*/  UIADD3 UR20, UPT, UPT, UR6, 0x2, URZ ;  /* 0x0000000206147890 */ /* 0x000fe4000fffe0ff */
[----:B------:R-:W-:Y:S01]  /*3d20*/  UIADD3 UR16, UPT, UPT, UR6, 0x4, URZ ;  /* 0x0000000406107890 */ /* 0x000fe2000fffe0ff */
[----:B------:R2:W3:Y:S01]  /*3d30*/  @P0 SYNCS.PHASECHK.TRANS64.TRYWAIT P2, [UR4], R0 ;  /* 0x00000000ff0005a7 */ /* 0x0004e20008041104 */
[----:B------:R-:W-:Y:S02]  /*3d40*/  ULEA UR4, UR10, UR29, 0xa ;  /* 0x0000001d0a047291 */ /* 0x000fe4000f8e50ff */
[----:B------:R-:W-:Y:S02]  /*3d50*/  UIADD3 UR12, UPT, UPT, UR6, 0x6, URZ ;  /* 0x00000006060c7890 */ /* 0x000fe4000fffe0ff */
[----:B------:R-:W-:Y:S02]  /*3d60*/  UIADD3 UR18, UPT, UPT, UR4, 0x2, URZ ;  /* 0x0000000204127890 */ /* 0x000fe4000fffe0ff */
[----:B------:R-:W-:Y:S02]  /*3d70*/  UIADD3 UR14, UPT, UPT, UR4, 0x4, URZ ;  /* 0x00000004040e7890 */ /* 0x000fe4000fffe0ff */
[----:B------:R-:W-:Y:S01]  /*3d80*/  UIADD3 UR8, UPT, UPT, UR4, 0x6, URZ ;  /* 0x0000000604087890 */ /* 0x000fe2000fffe0ff */
[----:B------:R-:W-:Y:S01]  /*3d90*/  UMOV UR7, 0x40004040 ;  /* 0x4000404000077882 */ /* 0x000fe20000000000 */
[----:B------:R-:W-:Y:S01]  /*3da0*/  UMOV UR5, 0x40004040 ;  /* 0x4000404000057882 */ /* 0x000fe20000000000 */
[----:B------:R-:W-:Y:S01]  /*3db0*/  UMOV UR21, 0x40004040 ;  /* 0x4000404000157882 */ /* 0x000fe20000000000 */
[----:B------:R2:W-:Y:S01]  /*3dc0*/  UTCHMMA.2CTA gdesc[UR4], gdesc[UR6], tmem[UR11], tmem[UR40], idesc[UR41], UP2 ;  /* 0x00ff2806040075ea */ /* 0x0005e2000920000b */
[----:B------:R-:W-:Y:S01]  /*3dd0*/  UPLOP3.LUT UP2, UPT, UPT, UPT, UPT, 0x80, 0x8 ;  /* 0x000000000008789c */ /* 0x000fe20003f4f070 */
[----:B------:R-:W-:Y:S01]  /*3de0*/  UMOV UR19, 0x40004040 ;  /* 0x4000404000137882 */ /* 0x000fe20000000000 */
[----:B------:R-:W-:Y:S01]  /*3df0*/  UMOV UR17, 0x40004040 ;  /* 0x4000404000117882 */ /* 0x000fe20000000000 */
[----:B------:R2:W-:Y:S01]  /*3e00*/  UTCHMMA.2CTA gdesc[UR18], gdesc[UR20], tmem[UR11], tmem[UR38], idesc[UR39], UPT ;  /* 0x00ff2614120075ea */ /* 0x0005e2000ba0000b */
[----:B------:R-:W-:Y:S01]  /*3e10*/  UMOV UR15, 0x40004040 ;  /* 0x40004040000f7882 */ /* 0x000fe20000000000 */
[----:B------:R-:W-:Y:S01]  /*3e20*/  UMOV UR13, 0x40004040 ;  /* 0x40004040000d7882 */ /* 0x000fe20000000000 */
[----:B------:R-:W-:Y:S01]  /*3e30*/  UMOV UR9, 0x40004040 ;  /* 0x4000404000097882 */ /* 0x000fe20000000000 */
[----:B------:R2:W-:Y:S01]  /*3e40*/  UTCHMMA.2CTA gdesc[UR14], gdesc[UR16], tmem[UR11], tmem[UR36], idesc[UR37], UPT ;  /* 0x00ff24100e0075ea */ /* 0x0005e2000ba0000b */
[----:B------:R2:W-:Y:S01]  /*3e50*/  UTCHMMA.2CTA gdesc[UR8], gdesc[UR12], tmem[UR11], tmem[UR34], idesc[UR35], UPT ;  /* 0x00ff220c080075ea */ /* 0x0005e2000ba0000b */
[----:B------:R2:W-:Y:S01]  /*3e60*/  UTCBAR.2CTA.MULTICAST [UR25], URZ, UR28 ;  /* 0x000000ff190073e9 */ /* 0x0005e2000820081c */
[----:B------:R-:W-:Y:S01]  /*3e70*/  UMOV UR10, UR23 ;  /* 0x00000017000a7c82 */ /* 0x000fe20008000000 */
[----:B------:R-:W-:Y:S05]  /*3e80*/  BRA.U UP0, `(.L_x_74) ;  /* 0xfffffffd00507547 */ /* 0x000fea000b83ffff */
.L_x_71:
[----:B--2---:R-:W-:Y:S01]  /*3e90*/  UIADD3 UR4, UPT, UPT, UR31, 0xb0, URZ ;  /* 0x000000b01f047890 */ /* 0x004fe2000fffe0ff */
[----:B------:R-:W-:-:S08]  /*3ea0*/  UMOV UR22, UR27 ;  /* 0x0000001b00167c82 */ /* 0x000fd00008000000 */
[----:B------:R2:W-:Y:S01]  /*3eb0*/  UTCBAR.2CTA.MULTICAST [UR4], URZ, UR42 ;  /* 0x000000ff040073e9 */ /* 0x0005e2000820082a */
[----:B------:R-:W-:Y:S02]  /*3ec0*/  NOP ;  /* 0x0000000000007918 */ /* 0x000fe40000000000 */
.L_x_69:
[----:B--2---:R-:W-:Y:S01]  /*3ed0*/  UIADD3 UR4, UPT, UPT, UR32, 0x1, URZ ;  /* 0x0000000120047890 */ /* 0x004fe2000fffe0ff */
[----:B------:R-:W-:-:S03]  /*3ee0*/  ISETP.NE.AND P0, PT, R8, 0x2, PT ;  /* 0x000000020800780c */ /* 0x000fc60003f05270 */
[----:B------:R-:W-:Y:S01]  /*3ef0*/  UISETP.NE.AND UP0, UPT, UR4, 0x4, UPT ;  /* 0x000000040400788c */ /* 0x000fe2000bf05270 */
[----:B-1----:R-:W-:Y:S02]  /*3f00*/  SEL R0, RZ, 0x1, P0 ;  /* 0x00000001ff007807 */ /* 0x002fe40000000000 */
[----:B------:R-:W-:Y:S01]  /*3f10*/  SEL R8, R8, RZ, P0 ;  /* 0x000000ff08087207 */ /* 0x000fe20000000000 */
[----:B------:R-:W-:Y:S01]  /*3f20*/  USEL UR5, URZ, 0x1, UP0 ;  /* 0x00000001ff057887 */ /* 0x000fe20008000000 */
[----:B------:R-:W-:Y:S01]  /*3f30*/  LOP3.LUT R3, R3, R0, RZ, 0x3c, !PT ;  /* 0x0000000003037212 */ /* 0x000fe200078e3cff */
[----:B------:R-:W-:-:S04]  /*3f40*/  USEL UR32, UR4, URZ, UP0 ;  /* 0x000000ff04207287 */ /* 0x000fc80008000000 */
[----:B------:R-:W-:Y:S01]  /*3f50*/  LOP3.LUT R9, R9, UR5, RZ, 0x3c, !PT ;  /* 0x0000000509097c12 */ /* 0x000fe2000f8e3cff */
[----:B------:R-:W-:Y:S07]  /*3f60*/  @P1 BRA `(.L_x_75) ;  /* 0xfffffff800881947 */ /* 0x000fee000383ffff */
[----:B------:R-:W1:Y:S01]  /*3f70*/  S2UR UR8, SR_CgaCtaId ;  /* 0x00000000000879c3 */ /* 0x000e620000008800 */
[----:B------:R-:W-:Y:S01]  /*3f80*/  ELECT P0, URZ, PT ;  /* 0x0000000000ff782f */ /* 0x000fe20003800000 */
[----:B------:R-:W-:Y:S01]  /*3f90*/  HFMA2 R0, -RZ, RZ, 0, 5.9604644775390625e-08 ;  /* 0x00000001ff007431 */ /* 0x000fe200000001ff */
[----:B------:R-:W-:-:S05]  /*3fa0*/  UMOV UR4, 0x40 ;  /* 0x0000004000047882 */ /* 0x000fca0000000000 */
[----:B------:R-:W-:Y:S01]  /*3fb0*/  UVIRTCOUNT.DEALLOC.SMPOOL 0x80 ;  /* 0x000000800000784c */ /* 0x000fe20000000000 */
[----:B------:R-:W-:Y:S02]  /*3fc0*/  UISETP.NE.AND UP1, UPT, UR46, URZ, UPT ;  /* 0x000000ff2e00728c */ /* 0x000fe4000bf25270 */
[----:B-1----:R-:W-:-:S09]  /*3fd0*/  ULEA UR8, UR8, UR4, 0x18 ;  /* 0x0000000408087291 */ /* 0x002fd2000f8ec0ff */
[----:B------:R1:W-:Y:S01]  /*3fe0*/  @P0 STS.U8 [UR8+0x1c], R0 ;  /* 0x00001c00ff000988 */ /* 0x0003e20008000008 */
[----:B------:R-:W-:Y:S05]  /*3ff0*/  BRA.U UP1, `(.L_x_76) ;  /* 0x0000000101a07547 */ /* 0x000fea000b800000 */
[----:B------:R-:W-:Y:S01]  /*4000*/  UIADD3 UR7, UPT, UPT, UR26, 0xd0, URZ ;  /* 0x000000d01a077890 */ /* 0x000fe2000fffe0ff */
[----:B------:R-:W-:-:S03]  /*4010*/  SHF.L.U32 R3, R9, 0x1f, RZ ;  /* 0x0000001f09037819 */ /* 0x000fc600000006ff */
[----:B------:R-:W-:-:S09]  /*4020*/  ULEA UR4, UR32, UR7, 0x3 ;  /* 0x0000000720047291 */ /* 0x000fd2000f8e18ff */
[----:B------:R-:W2:Y:S02]  /*4030*/  SYNCS.PHASECHK.TRANS64.TRYWAIT P0, [UR4], R3 ;  /* 0x00000003ff0075a7 */ /* 0x000ea40008001104 */
[----:B--2---:R-:W-:Y:S05]  /*4040*/  @!P0 BRA `(.L_x_77) ;  /* 0x0000004800908947 */ /* 0x004fea0003800000 */
.L_x_159:
        /* <DEDUP_REMOVED lines=9> */
.L_x_161:
        /* <DEDUP_REMOVED lines=9> */
.L_x_163:
[----:B------:R-:W-:-:S04]  /*4170*/  UIADD3 UR4, UPT, UPT, UR4, 0x1, URZ ;  /* 0x0000000104047890 */ /* 0x000fc8000fffe0ff */
[----:B------:R-:W-:-:S04]  /*4180*/  UISETP.NE.AND UP0, UPT, UR4, 0x4, UPT ;  /* 0x000000040400788c */ /* 0x000fc8000bf05270 */
[----:B------:R-:W-:Y:S02]  /*4190*/  USEL UR5, URZ, 0x1, UP0 ;  /* 0x00000001ff057887 */ /* 0x000fe40008000000 */
[----:B------:R-:W-:-:S04]  /*41a0*/  USEL UR4, UR4, URZ, UP0 ;  /* 0x000000ff04047287 */ /* 0x000fc80008000000 */
[----:B------:R-:W-:Y:S01]  /*41b0*/  ULEA UR4, UR4, UR7, 0x3 ;  /* 0x0000000704047291 */ /* 0x000fe2000f8e18ff */
[----:B-1----:R-:W-:-:S04]  /*41c0*/  LOP3.LUT R3, R2, UR5, RZ, 0x3c, !PT ;  /* 0x0000000502037c12 */ /* 0x002fc8000f8e3cff */
[----:B------:R-:W-:Y:S01]  /*41d0*/  SHF.L.U32 R3, R3, 0x1f, RZ ;  /* 0x0000001f03037819 */ /* 0x000fe200000006ff */
[----:B------:R-:W-:-:S04]  /*41e0*/  IMAD.U32 R0, RZ, RZ, UR4 ;  /* 0x00000004ff007e24 */ /* 0x000fc8000f8e00ff */
[----:B------:R1:W2:Y:S03]  /*41f0*/  SYNCS.PHASECHK.TRANS64.TRYWAIT P0, [R0+URZ], R3 ;  /* 0x00000003000075a7 */ /* 0x0002a600080011ff */
[----:B--2---:R-:W-:Y:S05]  /*4200*/  @!P0 NANOSLEEP.SYNCS 0x989680 ;  /* 0x009896800000895d */ /* 0x004fea0003900000 */
[----:B------:R-:W2:Y:S02]  /*4210*/  @!P0 SYNCS.PHASECHK.TRANS64 P0, [R0+URZ], R3 ;  /* 0x00000003000085a7 */ /* 0x000ea400080010ff */
[----:B--2---:R-:W-:Y:S05]  /*4220*/  @P0 BRA `(.L_x_80) ;  /* 0x0000000000200947 */ /* 0x004fea0003800000 */
.L_x_81:
[----:B--2---:R2:W4:Y:S02]  /*4230*/  SYNCS.PHASECHK.TRANS64.TRYWAIT P0, [R0+URZ], R3 ;  /* 0x00000003000075a7 */ /* 0x00452400080011ff */
[----:B----4-:R-:W-:Y:S05]  /*4240*/  @!P0 NANOSLEEP.SYNCS 0x989680 ;  /* 0x009896800000895d */ /* 0x010fea0003900000 */
[----:B------:R-:W4:Y:S02]  /*4250*/  @!P0 SYNCS.PHASECHK.TRANS64 P0, [R0+URZ], R3 ;  /* 0x00000003000085a7 */ /* 0x000f2400080010ff */
[----:B----4-:R-:W-:Y:S05]  /*4260*/  @!P0 BRA `(.L_x_81) ;  /* 0xfffffffc00f08947 */ /* 0x010fea000383ffff */
[----:B------:R-:W-:Y:S05]  /*4270*/  BRA `(.L_x_80) ;  /* 0x00000000000c7947 */ /* 0x000fea0003800000 */
.L_x_76:
[----:B------:R-:W-:-:S04]  /*4280*/  UIADD3 UR4, UPT, UPT, UR26, 0x110, URZ ;  /* 0x000001101a047890 */ /* 0x000fc8000fffe0ff */
[----:B------:R-:W-:-:S09]  /*4290*/  UPRMT UR4, UR45, 0x654, UR4 ;  /* 0x000006542d047896 */ /* 0x000fd20008000004 */
[----:B------:R-:W-:Y:S03]  /*42a0*/  SYNCS.ARRIVE.TRANS64.RED.A1T0 RZ, [UR4], RZ ;  /* 0x000000ffffff79a7 */ /* 0x000fe60008100404 */
.L_x_80:
[----:B-12---:R-:W-:Y:S01]  /*42b0*/  SHF.L.U32 R3, RZ, 0x1f, RZ ;  /* 0x0000001fff037819 */ /* 0x006fe200000006ff */
[----:B------:R-:W-:Y:S01]  /*42c0*/  UIADD3 UR4, UPT, UPT, UR26, 0x110, URZ ;  /* 0x000001101a047890 */ /* 0x000fe2000fffe0ff */
[----:B------:R-:W-:Y:S02]  /*42d0*/  PLOP3.LUT P0, PT, PT, PT, UP1, 0x80, 0x8 ;  /* 0x000000000008781c */ /* 0x000fe40003f0f018 */
[----:B------:R-:W1:Y:S02]  /*42e0*/  SYNCS.PHASECHK.TRANS64.TRYWAIT P1, [UR26+0x110], R3 ;  /* 0x00011003ff0075a7 */ /* 0x000e64000802111a */
[----:B-1----:R-:W-:Y:S09]  /*42f0*/  @!P1 BRA `(.L_x_82) ;  /* 0x00000048002c9947 */ /* 0x002ff20003800000 */
.L_x_165:
[----:B------:R-:W-:Y:S01]  /*4300*/  @!UP1 UPRMT UR4, UR45, 0x654, UR4 ;  /* 0x000006542d049896 */ /* 0x000fe20008000004 */
[----:B------:R-:W-:Y:S01]  /*4310*/  UMOV UR5, 0xffff ;  /* 0x0000ffff00057882 */ /* 0x000fe20000000000 */
[----:B------:R-:W-:-:S07]  /*4320*/  UMOV UR6, 0x1 ;  /* 0x0000000100067882 */ /* 0x000fce0000000000 */
[----:B------:R-:W-:Y:S01]  /*4330*/  @!P0 SYNCS.ARRIVE.TRANS64.RED.A1T0 RZ, [UR4], RZ ;  /* 0x000000ffffff89a7 */ /* 0x000fe20008100404 */
[----:B------:R-:W-:Y:S01]  /*4340*/  NOP ;  /* 0x0000000000007918 */ /* 0x000fe20000000000 */
[----:B-1----:R-:W1:Y:S01]  /*4350*/  LDS R0, [UR8+0x14] ;  /* 0x00001408ff007984 */ /* 0x002e620008000800 */
[----:B------:R-:W-:-:S04]  /*4360*/  ULOP3.LUT UR4, UR44, 0xffff, URZ, 0xc0, !UPT ;  /* 0x0000ffff2c047892 */ /* 0x000fc8000f8ec0ff */
[----:B------:R-:W-:-:S04]  /*4370*/  USHF.R.U32.HI UR4, URZ, 0x5, UR4 ;  /* 0x00000005ff047899 */ /* 0x000fc80008011604 */
[----:B------:R-:W-:Y:S02]  /*4380*/  USHF.L.U32 UR5, UR5, UR4, URZ ;  /* 0x0000000405057299 */ /* 0x000fe400080006ff */
[----:B------:R-:W-:-:S04]  /*4390*/  USHF.L.U32 UR4, UR6, UR4, URZ ;  /* 0x0000000406047299 */ /* 0x000fc800080006ff */
[----:B-1----:R-:W-:-:S04]  /*43a0*/  LOP3.LUT R0, R0, UR5, RZ, 0xc0, !PT ;  /* 0x0000000500007c12 */ /* 0x002fc8000f8ec0ff */
[----:B------:R-:W-:-:S13]  /*43b0*/  ISETP.NE.AND P0, PT, R0, UR5, PT ;  /* 0x0000000500007c0c */ /* 0x000fda000bf05270 */
[----:B------:R-:W-:Y:S05]  /*43c0*/  @P0 BRA `(.L_x_83) ;  /* 0x0000000000580947 */ /* 0x000fea0003800000 */
[----:B------:R-:W1:Y:S02]  /*43d0*/  LDS R0, [UR8+0x18] ;  /* 0x00001808ff007984 */ /* 0x000e640008000800 */
[----:B-1----:R-:W-:-:S04]  /*43e0*/  LOP3.LUT R0, R0, UR4, RZ, 0xc0, !PT ;  /* 0x0000000400007c12 */ /* 0x002fc8000f8ec0ff */
[----:B------:R-:W-:-:S13]  /*43f0*/  ISETP.NE.AND P0, PT, R0, UR4, PT ;  /* 0x0000000400007c0c */ /* 0x000fda000bf05270 */
[----:B------:R-:W-:Y:S05]  /*4400*/  @P0 BRA `(.L_x_84) ;  /* 0x00000000003c0947 */ /* 0x000fea0003800000 */
[----:B------:R-:W1:Y:S01]  /*4410*/  S2R R2, SR_LANEID ;  /* 0x0000000000027919 */ /* 0x000e620000000000 */
[----:B------:R-:W-:Y:S01]  /*4420*/  ULOP3.LUT UR5, URZ, UR5, URZ, 0x33, !UPT ;  /* 0x00000005ff057292 */ /* 0x000fe2000f8e33ff */
[----:B------:R-:W-:Y:S01]  /*4430*/  LOP3.LUT R4, RZ, UR4, RZ, 0x33, !PT ;  /* 0x00000004ff047c12 */ /* 0x000fe2000f8e33ff */
[----:B------:R-:W-:Y:S02]  /*4440*/  VOTEU.ANY UR4, UPT, PT ;  /* 0x0000000000047886 */ /* 0x000fe400038e0100 */
[----:B------:R-:W-:Y:S01]  /*4450*/  UFLO.U32 UR4, UR4 ;  /* 0x00000004000472bd */ /* 0x000fe200080e0000 */
[----:B------:R-:W2:Y:S01]  /*4460*/  REDUX UR6, R4 ;  /* 0x00000000040673c4 */ /* 0x000ea20000000000 */
[----:B------:R-:W-:-:S06]  /*4470*/  IMAD.U32 R0, RZ, RZ, UR5 ;  /* 0x00000005ff007e24 */ /* 0x000fcc000f8e00ff */
[----:B------:R4:W-:Y:S01]  /*4480*/  UTCATOMSWS.AND URZ, UR5 ;  /* 0x0000000500ff79e3 */ /* 0x0009e20008000000 */
[----:B------:R-:W3:Y:S01]  /*4490*/  REDUX UR7, R0 ;  /* 0x00000000000773c4 */ /* 0x000ee20000000000 */
[----:B-1----:R-:W-:Y:S01]  /*44a0*/  ISETP.EQ.U32.AND P0, PT, R2, UR4, PT ;  /* 0x0000000402007c0c */ /* 0x002fe2000bf02070 */
[----:B--2---:R-:W-:Y:S01]  /*44b0*/  IMAD.U32 R2, RZ, RZ, UR6 ;  /* 0x00000006ff027e24 */ /* 0x004fe2000f8e00ff */
[----:B---3--:R-:W-:-:S11]  /*44c0*/  MOV R3, UR7 ;  /* 0x0000000700037c02 */ /* 0x008fd60008000f00 */
[----:B------:R4:W-:Y:S04]  /*44d0*/  @P0 ATOMS.AND RZ, [UR8+0x14], R3 ;  /* 0x00001403ffff098c */ /* 0x0009e8000a800008 */
[----:B------:R4:W-:Y:S01]  /*44e0*/  @P0 ATOMS.AND RZ, [UR8+0x18], R2 ;  /* 0x00001802ffff098c */ /* 0x0009e2000a800008 */
[----:B------:R-:W-:Y:S05]  /*44f0*/  BRA `(.L_x_85) ;  /* 0x0000000000147947 */ /* 0x000fea0003800000 */
.L_x_84:
[----:B------:R-:W-:Y:S02]  /*4500*/  MOV R2, 0x4520 ;  /* 0x0000452000027802 */ /* 0x000fe40000000f00 */
[----:B---3-5:R-:W-:Y:S05]  /*4510*/  CALL.REL.NOINC `($__internal_0_$__cuda_sm10x_tcgen05_guardrail_trap_col_being_dealloced_not_returned_by_alloc) ;  /* 0x0000004800987944 */ /* 0x028fea0003c00000 */
[----:B------:R-:W-:Y:S05]  /*4520*/  BRA `(.L_x_85) ;  /* 0x0000000000087947 */ /* 0x000fea0003800000 */
.L_x_83:
[----:B------:R-:W-:Y:S02]  /*4530*/  MOV R2, 0x4550 ;  /* 0x0000455000027802 */ /* 0x000fe40000000f00 */
[----:B---3-5:R-:W-:Y:S05]  /*4540*/  CALL.REL.NOINC `($__internal_2_$__cuda_sm10x_tcgen05_guardrail_trap_unallocated_columns_being_dealloced) ;  /* 0x0000004800a47944 */ /* 0x028fea0003c00000 */
.L_x_85:
[----:B------:R-:W-:Y:S01]  /*4550*/  NOP ;  /* 0x0000000000007918 */ /* 0x000fe20000000000 */
[----:B----4-:R-:W-:Y:S05]  /*4560*/  EXIT ;  /* 0x000000000000794d */ /* 0x010fea0003800000 */
.L_x_56:
[----:B------:R-:W-:-:S09]  /*4570*/  UISETP.NE.OR UP0, UPT, UR13, 0x3, !UP3 ;  /* 0x000000030d00788c */ /* 0x000fd2000df05670 */
[----:B------:R-:W-:Y:S05]  /*4580*/  BRA.U UP0, `(.L_x_86) ;  /* 0x0000000d00fc7547 */ /* 0x000fea000b800000 */
[----:B------:R-:W1:Y:S01]  /*4590*/  S2UR UR6, SR_CgaCtaId ;  /* 0x00000000000679c3 */ /* 0x000e620000008800 */
[----:B------:R-:W2:Y:S01]  /*45a0*/  LDCU UR33, c[0x0][0x370] ;  /* 0x00006e00ff2177ac */ /* 0x000ea20008000800 */
[----:B------:R-:W-:Y:S02]  /*45b0*/  HFMA2 R13, -RZ, RZ, 0, 0 ;  /* 0x00000000ff0d7431 */ /* 0x000fe400000001ff */
[----:B------:R-:W-:Y:S01]  /*45c0*/  IMAD.MOV.U32 R15, RZ, RZ, 0x1 ;  /* 0x00000001ff0f7424 */ /* 0x000fe200078e00ff */
[----:B------:R-:W-:Y:S01]  /*45d0*/  MOV R7, 0x2000 ;  /* 0x0000200000077802 */ /* 0x000fe20000000f00 */
[----:B------:R-:W2:Y:S01]  /*45e0*/  LDCU.128 UR28, c[0x0][0xb10] ;  /* 0x00016200ff1c77ac */ /* 0x000ea20008000c00 */
[----:B------:R-:W-:Y:S01]  /*45f0*/  IMAD.MOV.U32 R14, RZ, RZ, RZ ;  /* 0x000000ffff0e7224 */ /* 0x000fe200078e00ff */
[----:B------:R-:W3:Y:S01]  /*4600*/  LDC.64 R16, c[0x0][0x348] ;  /* 0x0000d200ff107b82 */ /* 0x000ee20000000a00 */
[----:B------:R-:W4:Y:S01]  /*4610*/  LDCU UR27, c[0x0][0x374] ;  /* 0x00006e80ff1b77ac */ /* 0x000f220008000800 */
[----:B------:R-:W4:Y:S06]  /*4620*/  LDCU UR15, c[0x0][0xb0c] ;  /* 0x00016180ff0f77ac */ /* 0x000f2c0008000800 */
[----:B------:R-:W3:Y:S01]  /*4630*/  LDC.64 R2, c[0x0][0x888] ;  /* 0x00022200ff027b82 */ /* 0x000ee20000000a00 */
[----:B------:R-:W4:Y:S01]  /*4640*/  LDCU UR38, c[0x0][0xb20] ;  /* 0x00016400ff2677ac */ /* 0x000f220008000800 */
[----:B------:R-:W4:Y:S06]  /*4650*/  LDCU UR4, c[0x0][0xb30] ;  /* 0x00016600ff0477ac */ /* 0x000f2c0008000800 */
[----:B------:R-:W3:Y:S01]  /*4660*/  LDC.64 R4, c[0x0][0x890] ;  /* 0x00022400ff047b82 */ /* 0x000ee20000000a00 */
[----:B------:R-:W-:Y:S01]  /*4670*/  UMOV UR24, 0x400 ;  /* 0x0000040000187882 */ /* 0x000fe20000000000 */
[----:B------:R-:W-:-:S02]  /*4680*/  UPLOP3.LUT UP3, UPT, UPT, UPT, UPT, 0x40, 0x4 ;  /* 0x000000000004789c */ /* 0x000fc40003f6e870 */
[----:B-1----:R-:W-:Y:S02]  /*4690*/  ULEA UR24, UR6, UR24, 0x18 ;  /* 0x0000001806187291 */ /* 0x002fe4000f8ec0ff */
[----:B--2---:R-:W-:Y:S02]  /*46a0*/  UIMAD.WIDE.U32 UR6, UR33, UR28, URZ ;  /* 0x0000001c210672a5 */ /* 0x004fe4000f8e00ff */
[----:B----4-:R-:W-:Y:S02]  /*46b0*/  UIMAD.WIDE.U32 UR8, UR27, UR31, URZ ;  /* 0x0000001f1b0872a5 */ /* 0x010fe4000f8e00ff */
[----:B------:R-:W-:Y:S02]  /*46c0*/  UISETP.GE.AND UP0, UPT, UR40, 0x1, UPT ;  /* 0x000000012800788c */ /* 0x000fe4000bf06270 */
[----:B------:R-:W-:Y:S01]  /*46d0*/  UISETP.NE.AND UP4, UPT, UR40, 0x1, UPT ;  /* 0x000000012800788c */ /* 0x000fe2000bf85270 */
[----:B------:R-:W-:Y:S02]  /*46e0*/  UMOV UR6, UR7 ;  /* 0x0000000700067c82 */ /* 0x000fe40008000000 */
[----:B------:R-:W-:Y:S01]  /*46f0*/  UMOV UR34, UR9 ;  /* 0x0000000900227c82 */ /* 0x000fe20008000000 */
[----:B------:R-:W1:Y:S01]  /*4700*/  LDCU.64 UR16, c[0x0][0xb28] ;  /* 0x00016500ff1077ac */ /* 0x000e620008000a00 */
[----:B------:R-:W-:-:S02]  /*4710*/  UISETP.NE.AND UP6, UPT, UR15, 0x1, UPT ;  /* 0x000000010f00788c */ /* 0x000fc4000bfc5270 */
[----:B------:R-:W-:Y:S02]  /*4720*/  UISETP.NE.AND UP5, UPT, UR30, 0x1, UPT ;  /* 0x000000011e00788c */ /* 0x000fe4000bfa5270 */
[----:B------:R-:W-:Y:S02]  /*4730*/  USHF.R.U32.HI UR35, URZ, UR29, UR6 ;  /* 0x0000001dff237299 */ /* 0x000fe40008011606 */
[----:B------:R-:W-:Y:S02]  /*4740*/  USHF.R.U32.HI UR34, URZ, UR38, UR34 ;  /* 0x00000026ff227299 */ /* 0x000fe40008011622 */
[----:B------:R-:W-:Y:S01]  /*4750*/  UISETP.NE.AND UP2, UPT, UR4, 0x1, UPT ;  /* 0x000000010400788c */ /* 0x000fe2000bf45270 */
[----:B------:R-:W-:-:S10]  /*4760*/  UMOV UR12, URZ ;  /* 0x000000ff000c7c82 */ /* 0x000fd40008000000 */
.L_x_95:
[C---:B------:R-:W-:Y:S02]  /*4770*/  LEA R12, R14.reuse, UR24, 0x3 ;  /* 0x000000180e0c7c11 */ /* 0x040fe4000f8e18ff */
[----:B------:R-:W-:Y:S02]  /*4780*/  SHF.L.U32 R9, R13, 0x1f, RZ ;  /* 0x0000001f0d097819 */ /* 0x000fe400000006ff */
[----:B------:R-:W-:Y:S02]  /*4790*/  LEA R10, R14, UR24, 0x4 ;  /* 0x000000180e0a7c11 */ /* 0x000fe4000f8e20ff */
[----:B------:R-:W2:Y:S02]  /*47a0*/  SYNCS.PHASECHK.TRANS64.TRYWAIT P0, [R12+URZ+0x90], R9 ;  /* 0x000090090c0075a7 */ /* 0x000ea400080011ff */
[----:B--2-4-:R-:W-:Y:S05]  /*47b0*/  @!P0 BRA `(.L_x_87) ;  /* 0x0000004400148947 */ /* 0x014fea0003800000 */
.L_x_166:
[----:B--2---:R-:W2:Y:S01]  /*47c0*/  LDS.128 R8, [R10+0x120] ;  /* 0x000120000a087984 */ /* 0x004ea20000000c00 */
[----:B------:R-:W-:Y:S01]  /*47d0*/  UISETP.GE.AND UP0, UPT, UR40, 0x1, UPT ;  /* 0x000000012800788c */ /* 0x000fe2000bf06270 */
[----:B------:R-:W-:Y:S01]  /*47e0*/  @!PT LDS RZ, [RZ] ;  /* 0x00000000fffff984 */ /* 0x000fe20000000800 */
[----:B------:R-:W-:Y:S01]  /*47f0*/  @!PT LDS RZ, [RZ] ;  /* 0x00000000fffff984 */ /* 0x000fe20000000800 */
[----:B------:R-:W-:Y:S01]  /*4800*/  @!PT LDS RZ, [RZ] ;  /* 0x00000000fffff984 */ /* 0x000fe20000000800 */
[----:B------:R-:W-:Y:S01]  /*4810*/  @!PT LDS RZ, [RZ] ;  /* 0x00000000fffff984 */ /* 0x000fe20000000800 */
[----:B------:R4:W-:Y:S06]  /*4820*/  MEMBAR.ALL.CTA ;  /* 0x0000000000007992 */ /* 0x0009ec0000008000 */
[----:B----4-:R-:W4:Y:S01]  /*4830*/  FENCE.VIEW.ASYNC.S ;  /* 0x00000000000073c6 */ /* 0x010f220000000000 */
[----:B--2---:R-:W-:Y:S11]  /*4840*/  LOP3.LUT P0, RZ, R10, 0x1, RZ, 0xc0, !PT ;  /* 0x000000010aff7812 */ /* 0x004ff6000780c0ff */
[----:B------:R-:W-:Y:S02]  /*4850*/  @!UPT UIADD3 URZ, UPT, UPT, URZ, URZ, URZ ;  /* 0x000000fffffff290 */ /* 0x000fe4000fffe0ff */
[----:B----4-:R-:W-:Y:S01]  /*4860*/  VOTEU.ANY UP1, P0 ;  /* 0x0000000000ff7886 */ /* 0x010fe20000020100 */
[----:B------:R-:W-:Y:S11]  /*4870*/  PLOP3.LUT P0, PT, PT, PT, UP1, 0x80, 0x8 ;  /* 0x000000000008781c */ /* 0x000ff60003f0f018 */
[----:B------:R-:W-:Y:S02]  /*4880*/  @!UPT UIADD3 URZ, UPT, UPT, URZ, URZ, URZ ;  /* 0x000000fffffff290 */ /* 0x000fe4000fffe0ff */
[----:B------:R-:W-:Y:S02]  /*4890*/  @P0 SHF.R.U32.HI R0, RZ, 0x10, R9 ;  /* 0x00000010ff000819 */ /* 0x000fe40000011609 */
[----:B------:R-:W-:Y:S02]  /*48a0*/  @P0 MOV R6, R8 ;  /* 0x0000000800060202 */ /* 0x000fe40000000f00 */
[----:B------:R-:W-:Y:S01]  /*48b0*/  @P0 R2UR UR4, R0 ;  /* 0x00000000000402ca */ /* 0x000fe200000e0000 */
[----:B------:R-:W-:Y:S01]  /*48c0*/  VIADD R0, R12, 0xa0 ;  /* 0x000000a00c007836 */ /* 0x000fe20000000000 */
[----:B------:R-:W-:Y:S02]  /*48d0*/  @P0 LOP3.LUT R8, R9, 0xffff, RZ, 0xc0, !PT ;  /* 0x0000ffff09080812 */ /* 0x000fe400078ec0ff */
[----:B------:R-:W-:Y:S02]  /*48e0*/  @P0 R2UR UR6, R6 ;  /* 0x00000000060602ca */ /* 0x000fe400000e0000 */
[----:B------:R-:W-:Y:S02]  /*48f0*/  PRMT R0, RZ, 0x654, R0 ;  /* 0x00000654ff007816 */ /* 0x000fe40000000000 */
[----:B------:R-:W-:Y:S02]  /*4900*/  @P0 R2UR UR5, R8 ;  /* 0x00000000080502ca */ /* 0x000fe400000e0000 */
[----:B------:R2:W-:Y:S03]  /*4910*/  SYNCS.ARRIVE.TRANS64.RED.A1T0 RZ, [R0+URZ], RZ ;  /* 0x000000ff00ff79a7 */ /* 0x0005e600081004ff */
[----:B------:R-:W-:Y:S04]  /*4920*/  @UP1 UMOV UR26, UR4 ;  /* 0x00000004001a1c82 */ /* 0x000fe80008000000 */
[----:B------:R-:W-:Y:S04]  /*4930*/  @UP1 UMOV UR14, UR6 ;  /* 0x00000006000e1c82 */ /* 0x000fe80008000000 */
[----:B------:R-:W-:Y:S01]  /*4940*/  @UP1 UMOV UR13, UR5 ;  /* 0x00000005000d1c82 */ /* 0x000fe20008000000 */
[----:B------:R-:W-:Y:S05]  /*4950*/  BRA.U !UP0, `(.L_x_88) ;  /* 0x0000000108a47547 */ /* 0x000fea000b800000 */
[----:B------:R-:W-:Y:S02]  /*4960*/  UIMAD.WIDE.U32 UR8, UR13, UR31, URZ ;  /* 0x0000001f0d0872a5 */ /* 0x000fe4000f8e00ff */
[----:B------:R-:W-:Y:S02]  /*4970*/  UIMAD.WIDE.U32 UR10, UR14, UR28, URZ ;  /* 0x0000001c0e0a72a5 */ /* 0x000fe4000f8e00ff */
[----:B------:R-:W-:Y:S02]  /*4980*/  USEL UR4, UR27, UR34, !UP5 ;  /* 0x000000221b047287 */ /* 0x000fe4000e800000 */
[----:B------:R-:W-:Y:S02]  /*4990*/  USEL UR7, UR33, UR35, !UP6 ;  /* 0x0000002321077287 */ /* 0x000fe4000f000000 */
[----:B-1----:R-:W-:Y:S02]  /*49a0*/  UIMAD.WIDE.U32 UR18, UR4, UR16, URZ ;  /* 0x00000010041272a5 */ /* 0x002fe4000f8e00ff */
[----:B------:R-:W-:Y:S01]  /*49b0*/  UIMAD.WIDE.U32 UR20, UR7, UR16, URZ ;  /* 0x00000010071472a5 */ /* 0x000fe2000f8e00ff */
[----:B------:R-:W-:Y:S02]  /*49c0*/  UMOV UR5, UR9 ;  /* 0x0000000900057c82 */ /* 0x000fe40008000000 */
[----:B------:R-:W-:Y:S03]  /*49d0*/  USHF.R.U32.HI UR6, URZ, UR38, UR5 ;  /* 0x00000026ff067299 */ /* 0x000fe60008011605 */
[----:B------:R-:W-:Y:S01]  /*49e0*/  UMOV UR5, UR11 ;  /* 0x0000000b00057c82 */ /* 0x000fe20008000000 */
[----:B------:R-:W-:Y:S02]  /*49f0*/  USEL UR6, UR13, UR6, !UP5 ;  /* 0x000000060d067287 */ /* 0x000fe4000e800000 */
[----:B------:R-:W-:Y:S02]  /*4a00*/  USHF.R.U32.HI UR8, URZ, UR29, UR5 ;  /* 0x0000001dff087299 */ /* 0x000fe40008011605 */
[----:B------:R-:W-:Y:S01]  /*4a10*/  UIMAD.WIDE.U32 UR10, UR6, UR16, URZ ;  /* 0x00000010060a72a5 */ /* 0x000fe2000f8e00ff */
[----:B------:R-:W-:Y:S02]  /*4a20*/  UMOV UR5, UR19 ;  /* 0x0000001300057c82 */ /* 0x000fe40008000000 */
[----:B------:R-:W-:Y:S03]  /*4a30*/  @UP4 USHF.R.U32.HI UR4, URZ, UR17, UR5 ;  /* 0x00000011ff044299 */ /* 0x000fe60008011605 */
[----:B------:R-:W-:Y:S01]  /*4a40*/  UMOV UR5, UR21 ;  /* 0x0000001500057c82 */ /* 0x000fe20008000000 */
[----:B------:R-:W-:Y:S02]  /*4a50*/  UIMAD UR4, UR40, UR4, URZ ;  /* 0x00000004280472a4 */ /* 0x000fe4000f8e02ff */
[----:B------:R-:W-:Y:S02]  /*4a60*/  @UP4 USHF.R.U32.HI UR7, URZ, UR17, UR5 ;  /* 0x00000011ff074299 */ /* 0x000fe40008011605 */
[----:B------:R-:W-:Y:S02]  /*4a70*/  USEL UR5, UR14, UR8, !UP6 ;  /* 0x000000080e057287 */ /* 0x000fe4000f000000 */
[----:B------:R-:W-:Y:S02]  /*4a80*/  UIMAD UR8, UR40, UR7, URZ ;  /* 0x00000007280872a4 */ /* 0x000fe4000f8e02ff */
[----:B------:R-:W-:Y:S03]  /*4a90*/  UISETP.GE.AND UP0, UPT, UR6, UR4, UPT ;  /* 0x000000040600728c */ /* 0x000fe6000bf06270 */
[----:B------:R-:W-:Y:S01]  /*4aa0*/  UMOV UR4, UR11 ;  /* 0x0000000b00047c82 */ /* 0x000fe20008000000 */
[----:B------:R-:W-:Y:S02]  /*4ab0*/  UISETP.GE.OR UP0, UPT, UR5, UR8, UP0 ;  /* 0x000000080500728c */ /* 0x000fe40008706670 */
[----:B------:R-:W-:Y:S02]  /*4ac0*/  USHF.R.U32.HI UR4, URZ, UR17, UR4 ;  /* 0x00000011ff047299 */ /* 0x000fe40008011604 */
[----:B------:R-:W-:Y:S02]  /*4ad0*/  UIMAD.WIDE.U32 UR8, UR5, UR16, URZ ;  /* 0x00000010050872a5 */ /* 0x000fe4000f8e00ff */
[----:B------:R-:W-:Y:S04]  /*4ae0*/  USEL UR10, UR6, UR4, !UP4 ;  /* 0x00000004060a7287 */ /* 0x000fe8000e000000 */
[----:B------:R-:W-:Y:S01]  /*4af0*/  UIADD3 UR11, UPT, UPT, -UR10, URZ, URZ ;  /* 0x000000ff0a0b7290 */ /* 0x000fe2000fffe1ff */
[----:B------:R-:W-:Y:S02]  /*4b00*/  @!UP0 UMOV UR4, UR9 ;  /* 0x0000000900048c82 */ /* 0x000fe40008000000 */
[----:B------:R-:W-:Y:S02]  /*4b10*/  @!UP0 USHF.R.U32.HI UR4, URZ, UR17, UR4 ;  /* 0x00000011ff048299 */ /* 0x000fe40008011604 */
[----:B------:R-:W-:Y:S02]  /*4b20*/  UIMAD UR8, UR40, UR11, UR6 ;  /* 0x0000000b280872a4 */ /* 0x000fe4000f8e0206 */
[----:B------:R-:W-:Y:S04]  /*4b30*/  @!UP0 USEL UR4, UR5, UR4, !UP4 ;  /* 0x0000000405048287 */ /* 0x000fe8000e000000 */
[----:B------:R-:W-:Y:S02]  /*4b40*/  @!UP0 UIMAD UR8, UR7, UR8, UR4 ;  /* 0x00000008070882a4 */ /* 0x000fe4000f8e0204 */
[----:B------:R-:W-:Y:S02]  /*4b50*/  @!UP0 UIADD3 UR9, UPT, UPT, UR10, -UR4, URZ ;  /* 0x800000040a098290 */ /* 0x000fe4000fffe0ff */
[----:B------:R-:W-:Y:S02]  /*4b60*/  UIADD3 UR4, UPT, UPT, -UR5, URZ, URZ ;  /* 0x000000ff05047290 */ /* 0x000fe4000fffe1ff */
[----:B------:R-:W-:Y:S02]  /*4b70*/  UIADD3 UR7, UPT, UPT, -UR6, URZ, URZ ;  /* 0x000000ff06077290 */ /* 0x000fe4000fffe1ff */
[----:B------:R-:W-:Y:S02]  /*4b80*/  @!UP0 UIMAD UR6, UR9, UR40, UR5 ;  /* 0x00000028090682a4 */ /* 0x000fe4000f8e0205 */
[----:B------:R-:W-:Y:S02]  /*4b90*/  UIMAD UR14, UR15, UR4, UR14 ;  /* 0x000000040f0e72a4 */ /* 0x000fe4000f8e020e */
[----:B------:R-:W-:Y:S01]  /*4ba0*/  UIMAD UR13, UR30, UR7, UR13 ;  /* 0x000000071e0d72a4 */ /* 0x000fe2000f8e020d */
[----:B------:R-:W-:Y:S02]  /*4bb0*/  @!UP0 UMOV UR5, UR8 ;  /* 0x0000000800058c82 */ /* 0x000fe40008000000 */
[----:B------:R-:W-:Y:S02]  /*4bc0*/  UIMAD UR14, UR5, UR15, UR14 ;  /* 0x0000000f050e72a4 */ /* 0x000fe4000f8e020e */
[----:B------:R-:W-:Y:S11]  /*4bd0*/  UIMAD UR13, UR6, UR30, UR13 ;  /* 0x0000001e060d72a4 */ /* 0x000ff6000f8e020d */
[----:B------:R-:W-:Y:S01]  /*4be0*/  @!UPT UIADD3 URZ, UPT, UPT, URZ, URZ, URZ ;  /* 0x000000fffffff290 */ /* 0x000fe2000fffe0ff */
.L_x_88:
[----:B------:R-:W4:Y:S01]  /*4bf0*/  @!UP2 LDCU.128 UR20, c[0x0][0xb10] ;  /* 0x00016200ff14a7ac */ /* 0x000f220008000c00 */
[C---:B---3--:R-:W-:Y:S02]  /*4c00*/  ISETP.NE.U32.AND P1, PT, R4.reuse, RZ, PT ;  /* 0x000000ff0400720c */ /* 0x048fe40003f25070 */
[----:B------:R-:W-:Y:S02]  /*4c10*/  ISETP.NE.U32.AND P0, PT, R4, RZ, PT ;  /* 0x000000ff0400720c */ /* 0x000fe40003f05070 */
[C---:B------:R-:W-:Y:S02]  /*4c20*/  ISETP.NE.AND.EX P1, PT, R5.reuse, RZ, PT, P1 ;  /* 0x000000ff0500720c */ /* 0x040fe40003f25310 */
[----:B------:R-:W-:Y:S01]  /*4c30*/  ISETP.NE.AND.EX P0, PT, R5, RZ, PT, P0 ;  /* 0x000000ff0500720c */ /* 0x000fe20003f05300 */
[----:B------:R-:W3:Y:S01]  /*4c40*/  @!UP2 LDCU UR5, c[0x0][0xb0c] ;  /* 0x00016180ff05a7ac */ /* 0x000ee20008000800 */
[----:B------:R-:W-:Y:S02]  /*4c50*/  USHF.L.U32 UR11, UR25, 0x7, URZ ;  /* 0x00000007190b7899 */ /* 0x000fe400080006ff */
[----:B------:R-:W-:Y:S02]  /*4c60*/  USHF.L.U32 UR10, UR32, 0x6, URZ ;  /* 0x00000006200a7899 */ /* 0x000fe400080006ff */
[----:B----4-:R-:W-:Y:S07]  /*4c70*/  UIMAD.WIDE.U32 UR6, UR14, UR20, URZ ;  /* 0x000000140e0672a5 */ /* 0x010fee000f8e00ff */
[----:B------:R-:W-:Y:S01]  /*4c80*/  @!UP2 UMOV UR4, UR7 ;  /* 0x000000070004ac82 */ /* 0x000fe20008000000 */
[----:B---3--:R-:W-:Y:S02]  /*4c90*/  @!UP2 UISETP.NE.AND UP0, UPT, UR5, 0x1, UPT ;  /* 0x000000010500a88c */ /* 0x008fe4000bf05270 */
[----:B------:R-:W-:Y:S02]  /*4ca0*/  @!UP2 USHF.R.U32.HI UR4, URZ, UR21, UR4 ;  /* 0x00000015ff04a299 */ /* 0x000fe40008011604 */
[----:B------:R-:W-:Y:S02]  /*4cb0*/  UIMAD.WIDE.U32 UR6, UR13, UR23, URZ ;  /* 0x000000170d0672a5 */ /* 0x000fe4000f8e00ff */
[----:B------:R-:W-:Y:S02]  /*4cc0*/  @!UP2 USEL UR8, UR14, UR4, !UP0 ;  /* 0x000000040e08a287 */ /* 0x000fe4000c000000 */
[----:B------:R-:W-:Y:S03]  /*4cd0*/  @!UP2 UISETP.NE.AND UP0, UPT, UR22, 0x1, UPT ;  /* 0x000000011600a88c */ /* 0x000fe6000bf05270 */
[----:B------:R-:W-:Y:S02]  /*4ce0*/  @!UP2 UMOV UR6, UR7 ;  /* 0x000000070006ac82 */ /* 0x000fe40008000000 */
[----:B------:R-:W3:Y:S02]  /*4cf0*/  @!UP2 LDCU UR4, c[0x0][0xb20] ;  /* 0x00016400ff04a7ac */ /* 0x000ee40008000800 */
[----:B---3--:R-:W-:Y:S04]  /*4d00*/  @!UP2 USHF.R.U32.HI UR6, URZ, UR4, UR6 ;  /* 0x00000004ff06a299 */ /* 0x008fe80008011606 */
[----:B------:R-:W-:Y:S04]  /*4d10*/  @!UP2 USEL UR6, UR13, UR6, !UP0 ;  /* 0x000000060d06a287 */ /* 0x000fe8000c000000 */
[----:B------:R-:W-:Y:S02]  /*4d20*/  @!UP2 UIADD3 UR4, UPT, UPT, -UR8, UR6, URZ ;  /* 0x000000060804a290 */ /* 0x000fe4000fffe1ff */
[----:B------:R-:W-:Y:S02]  /*4d30*/  @!UP2 UIADD3 UR6, UPT, UPT, UR8, -UR6, URZ ;  /* 0x800000060806a290 */ /* 0x000fe4000fffe0ff */
[----:B------:R-:W-:Y:S02]  /*4d40*/  @!UP2 UIMAD UR14, UR4, UR5, UR14 ;  /* 0x00000005040ea2a4 */ /* 0x000fe4000f8e020e */
[----:B------:R-:W-:Y:S01]  /*4d50*/  @!UP2 UIMAD UR13, UR6, UR22, UR13 ;  /* 0x00000016060da2a4 */ /* 0x000fe2000f8e020d */
[----:B------:R-:W-:Y:S11]  /*4d60*/  BRA.U UP3, `(.L_x_89) ;  /* 0x0000000103107547 */ /* 0x000ff6000b800000 */
[----:B--2---:R-:W-:Y:S04]  /*4d70*/  MOV R0, UR37 ;  /* 0x0000002500007c02 */ /* 0x004fe80008000f00 */
[----:B------:R-:W-:Y:S04]  /*4d80*/  SHF.L.U32 R9, R0, 0x1f, RZ ;  /* 0x0000001f00097819 */ /* 0x000fe800000006ff */
[----:B------:R-:W2:Y:S02]  /*4d90*/  SYNCS.PHASECHK.TRANS64.TRYWAIT P2, [UR24+0x88], R9 ;  /* 0x00008809ff0075a7 */ /* 0x000ea40008041118 */
[----:B--2---:R-:W-:Y:S05]  /*4da0*/  @!P2 BRA `(.L_x_90) ;  /* 0x0000003c00aca947 */ /* 0x004fea0003800000 */
.L_x_89:
[----:B------:R-:W-:Y:S05]  /*4db0*/  @!P1 BRA `(.L_x_91) ;  /* 0x0000000000309947 */ /* 0x000fea0003800000 */
[----:B------:R-:W-:Y:S01]  /*4dc0*/  ISETP.NE.U32.AND P1, PT, R2, RZ, PT ;  /* 0x000000ff0200720c */ /* 0x000fe20003f25070 */
[----:B------:R-:W3:Y:S01]  /*4dd0*/  LDCU.64 UR4, c[0x0][0x358] ;  /* 0x00006b00ff0477ac */ /* 0x000ee20008000a00 */
[----:B------:R-:W-:Y:S02]  /*4de0*/  IMAD.MOV.U32 R84, RZ, RZ, 0x1 ;  /* 0x00000001ff547424 */ /* 0x000fe400078e00ff */
[----:B------:R-:W-:Y:S11]  /*4df0*/  ISETP.NE.AND.EX P1, PT, R3, RZ, PT, P1 ;  /* 0x000000ff0300720c */ /* 0x000ff60003f25310 */
[----:B------:R-:W-:Y:S02]  /*4e00*/  @!UPT UIADD3 URZ, UPT, UPT, URZ, URZ, URZ ;  /* 0x000000fffffff290 */ /* 0x000fe4000fffe0ff */
[----:B--2---:R-:W2:Y:S01]  /*4e10*/  @P1 LDC.64 R8, c[0x0][0x888] ;  /* 0x00022200ff081b82 */ /* 0x004ea20000000a00 */
[----:B------:R-:W-:Y:S04]  /*4e20*/  @P1 IMAD R0, R4, UR36, RZ ;  /* 0x0000002404001c24 */ /* 0x000fe8000f8e02ff */
[----:B--2---:R-:W-:Y:S04]  /*4e30*/  @P1 IMAD.WIDE R8, R0, 0x4, R8 ;  /* 0x0000000400081825 */ /* 0x004fe800078e0208 */
[----:B------:R-:W-:Y:S01]  /*4e40*/  HFMA2 R0, -RZ, RZ, 0, 5.9604644775390625e-08 ;  /* 0x00000001ff007431 */ /* 0x000fe200000001ff */
[----:B---3-5:R3:W5:Y:S04]  /*4e50*/  @P1 LDG.E R41, desc[UR4][R8.64] ;  /* 0x0000000408291981 */ /* 0x028768000c1e1900 */
[----:B------:R-:W-:Y:S01]  /*4e60*/  @!P1 PRMT R84, R0, 0x7610, R84 ;  /* 0x0000761000549816 */ /* 0x000fe20000000054 */
[----:B---3--:R-:W4:Y:S06]  /*4e70*/  @!P1 LDC R41, c[0x0][0x880] ;  /* 0x00022000ff299b82 */ /* 0x008f2c0000000800 */
.L_x_91:
[----:B----45:R-:W-:Y:S01]  /*4e80*/  @!P0 FSETP.EQ.AND P1, PT, R41, RZ, PT ;  /* 0x000000ff2900820b */ /* 0x030fe20003f22000 */
[----:B------:R-:W-:Y:S01]  /*4e90*/  @!UPT UIADD3 URZ, UPT, UPT, URZ, URZ, URZ ;  /* 0x000000fffffff290 */ /* 0x000fe2000fffe0ff */
[----:B------:R-:W-:Y:S11]  /*4ea0*/  @!P0 BRA `(.L_x_92) ;  /* 0x0000000000188947 */ /* 0x000ff60003800000 */
[----:B------:R-:W-:Y:S02]  /*4eb0*/  LOP3.LUT P0, RZ, R84, 0xff, RZ, 0xc0, !PT ;  /* 0x000000ff54ff7812 */ /* 0x000fe4000780c0ff */
[----:B------:R-:W-:Y:S04]  /*4ec0*/  ISETP.NE.U32.AND P1, PT, R2, RZ, PT ;  /* 0x000000ff0200720c */ /* 0x000fe80003f25070 */
[----:B------:R-:W-:Y:S04]  /*4ed0*/  ISETP.NE.AND.EX P1, PT, R3, RZ, PT, P1 ;  /* 0x000000ff0300720c */ /* 0x000fe80003f25310 */
[----:B------:R-:W-:Y:S03]  /*4ee0*/  PLOP3.LUT P1, PT, P1, PT, PT, 0x8, 0x80 ;  /* 0x000000000080781c */ /* 0x000fe60000f2e170 */
[----:B------:R-:W-:Y:S11]  /*4ef0*/  @P0 FSETP.EQ.AND P1, PT, R41, RZ, PT ;  /* 0x000000ff2900020b */ /* 0x000ff60003f22000 */
[----:B------:R-:W-:Y:S02]  /*4f00*/  @!UPT UIADD3 URZ, UPT, UPT, URZ, URZ, URZ ;  /* 0x000000fffffff290 */ /* 0x000fe4000fffe0ff */
.L_x_92:
[----:B------:R-:W-:Y:S01]  /*4f10*/  ULEA UR4, UR12, UR24, 0x3 ;  /* 0x000000180c047291 */ /* 0x000fe2000f8e18ff */
[----:B--2---:R-:W-:Y:S02]  /*4f20*/  SHF.L.U32 R9, R15, 0x1f, RZ ;  /* 0x0000001f0f097819 */ /* 0x004fe400000006ff */
[----:B------:R-:W-:Y:S04]  /*4f30*/  ELECT P0, URZ, PT ;  /* 0x0000000000ff782f */ /* 0x000fe80003800000 */
[----:B------:R-:W-:Y:S02]  /*4f40*/  PLOP3.LUT P1, PT, P1, P0, PT, 0xf2, 0x2f ;  /* 0x00000000002f781c */ /* 0x000fe40000f21e72 */
[----:B------:R-:W2:Y:S11]  /*4f50*/  SYNCS.PHASECHK.TRANS64.TRYWAIT P2, [UR4+0x68], R9 ;  /* 0x00006809ff0075a7 */ /* 0x000eb60008041104 */
[----:B------:R-:W-:Y:S05]  /*4f60*/  @!P1 IADD3 R8, P0, PT, R16, 0x580, RZ ;  /* 0x0000058010089810 */ /* 0x000fea0007f1e0ff */
[----:B------:R-:W-:Y:S01]  /*4f70*/  @!P1 IMAD.X R6, RZ, RZ, R17, P0 ;  /* 0x000000ffff069224 */ /* 0x000fe200000e0611 */
[----:B--2---:R-:W-:Y:S07]  /*4f80*/  @!P2 BRA `(.L_x_93) ;  /* 0x0000003c004ca947 */ /* 0x004fee0003800000 */
.L_x_169:
[----:B------:R-:W3:Y:S01]  /*4f90*/  S2UR UR20, SR_CgaCtaId ;  /* 0x00000000001479c3 */ /* 0x000ee20000008800 */
[----:B------:R-:W-:Y:S01]  /*4fa0*/  @!P1 R2UR UR7, R6 ;  /* 0x00000000060792ca */ /* 0x000fe200000e0000 */
[----:B------:R-:W-:Y:S01]  /*4fb0*/  UIADD3 UR5, UPT, UPT, UR12, 0x1, URZ ;  /* 0x000000010c057890 */ /* 0x000fe2000fffe0ff */
[----:B------:R-:W-:Y:S01]  /*4fc0*/  @!P1 R2UR UR6, R8 ;  /* 0x00000000080692ca */ /* 0x000fe200000e0000 */
[----:B------:R-:W-:Y:S01]  /*4fd0*/  UIADD3 UR9, UPT, UPT, UR4, 0x50, URZ ;  /* 0x0000005004097890 */ /* 0x000fe2000fffe0ff */
[----:B------:R-:W-:Y:S01]  /*4fe0*/  @!P1 IMAD.MOV.U32 R6, RZ, RZ, 0x2000 ;  /* 0x00002000ff069424 */ /* 0x000fe200078e00ff */
[----:B------:R-:W-:Y:S01]  /*4ff0*/  UISETP.NE.AND UP0, UPT, UR5, 0x3, UPT ;  /* 0x000000030500788c */ /* 0x000fe2000bf05270 */
[----:B------:R-:W-:Y:S01]  /*5000*/  VIADD R14, R14, 0x1 ;  /* 0x000000010e0e7836 */ /* 0x000fe20000000000 */
[----:B------:R-:W-:Y:S01]  /*5010*/  UMOV UR22, 0x0 ;  /* 0x0000000000167882 */ /* 0x000fe20000000000 */
[----:B------:R-:W-:Y:S05]  /*5020*/  UMOV UR23, 0x10000000 ;  /* 0x1000000000177882 */ /* 0x000fea0000000000 */
[----:B--2---:R-:W-:Y:S01]  /*5030*/  IMAD.U32 R9, RZ, RZ, UR7 ;  /* 0x00000007ff097e24 */ /* 0x004fe2000f8e00ff */
[----:B------:R-:W-:Y:S01]  /*5040*/  USEL UR7, URZ, 0x1, UP0 ;  /* 0x00000001ff077887 */ /* 0x000fe20008000000 */
[----:B------:R-:W-:Y:S01]  /*5050*/  IMAD.U32 R8, RZ, RZ, UR6 ;  /* 0x00000006ff087e24 */ /* 0x000fe2000f8e00ff */
[----:B------:R-:W-:Y:S02]  /*5060*/  USEL UR6, UR5, URZ, UP0 ;  /* 0x000000ff05067287 */ /* 0x000fe40008000000 */
[----:B------:R-:W-:Y:S01]  /*5070*/  VOTEU.ALL UP0, P1 ;  /* 0x0000000000ff7886 */ /* 0x000fe20000800000 */
[----:B------:R-:W-:Y:S02]  /*5080*/  @!P1 R2UR UR19, R9 ;  /* 0x00000000091392ca */ /* 0x000fe400000e0000 */
[----:B------:R-:W-:Y:S02]  /*5090*/  @!P1 R2UR UR18, R8 ;  /* 0x00000000081292ca */ /* 0x000fe400000e0000 */
[----:B------:R-:W-:Y:S01]  /*50a0*/  @!UP0 ULEA UR5, UR12, UR24, 0xd ;  /* 0x000000180c058291 */ /* 0x000fe2000f8e68ff */
[----:B------:R-:W-:Y:S01]  /*50b0*/  LOP3.LUT R15, R15, UR7, RZ, 0x3c, !PT ;  /* 0x000000070f0f7c12 */ /* 0x000fe2000f8e3cff */
[----:B---3--:R-:W-:Y:S02]  /*50c0*/  UPRMT UR20, UR20, 0x654, UR9 ;  /* 0x0000065414147896 */ /* 0x008fe40008000009 */
[----:B------:R-:W-:Y:S01]  /*50d0*/  @!UP0 UIADD3 UR8, UPT, UPT, UR5, 0x200, URZ ;  /* 0x0000020005088890 */ /* 0x000fe2000fffe0ff */
[----:B------:R-:W-:Y:S01]  /*50e0*/  SHF.L.U32 R0, R15, 0x1f, RZ ;  /* 0x0000001f0f007819 */ /* 0x000fe200000006ff */
[----:B------:R-:W-:Y:S01]  /*50f0*/  VOTEU.ALL UP0, P1 ;  /* 0x0000000000ff7886 */ /* 0x000fe20000800000 */
[----:B------:R-:W-:Y:S01]  /*5100*/  UMOV UR12, UR36 ;  /* 0x00000024000c7c82 */ /* 0x000fe20008000000 */
[----:B------:R-:W-:Y:S05]  /*5110*/  ULEA UR5, UR6, UR24, 0x3 ;  /* 0x0000001806057291 */ /* 0x000fea000f8e18ff */
[----:B------:R2:W-:Y:S01]  /*5120*/  @!UP0 UTMALDG.3D [UR8], [UR18], desc[UR22] ;  /* 0x00001608120085b4 */ /* 0x0005e20008011000 */
[----:B------:R2:W-:Y:S01]  /*5130*/  @!P1 SYNCS.ARRIVE.TRANS64.RED.A0TR RZ, [UR4+0x50], R6 ;  /* 0x00005006ffff99a7 */ /* 0x0005e20008300404 */
[----:B------:R-:W-:Y:S02]  /*5140*/  SYNCS.ARRIVE.TRANS64.RED.A1T0 RZ, [UR20], RZ ;  /* 0x000000ffffff79a7 */ /* 0x000fe40008100414 */
[----:B------:R-:W3:Y:S02]  /*5150*/  SYNCS.PHASECHK.TRANS64.TRYWAIT P0, [UR5+0x68], R0 ;  /* 0x00006800ff0075a7 */ /* 0x000ee40008001105 */
[----:B--23--:R-:W-:Y:S05]  /*5160*/  @!P0 BRA `(.L_x_94) ;  /* 0x0000003800ec8947 */ /* 0x00cfea0003800000 */
.L_x_171:
[----:B------:R-:W3:Y:S01]  /*5170*/  S2UR UR12, SR_CgaCtaId ;  /* 0x00000000000c79c3 */ /* 0x000ee20000008800 */
[----:B------:R-:W-:Y:S01]  /*5180*/  UIADD3 UR9, UPT, UPT, UR5, 0x50, URZ ;  /* 0x0000005005097890 */ /* 0x000fe2000fffe0ff */
[----:B------:R-:W-:Y:S01]  /*5190*/  @!P1 IADD3 R6, P0, PT, R16, 0x580, RZ ;  /* 0x0000058010069810 */ /* 0x000fe20007f1e0ff */
[----:B------:R-:W-:Y:S01]  /*51a0*/  UPLOP3.LUT UP3, UPT, UPT, UPT, UPT, 0x80, 0x8 ;  /* 0x000000000008789c */ /* 0x000fe20003f6f070 */
[----:B------:R-:W-:Y:S01]  /*51b0*/  R2UR UR23, R86 ;  /* 0x00000000561772ca */ /* 0x000fe200000e0000 */
[----:B------:R-:W-:Y:S01]  /*51c0*/  UMOV UR20, 0x0 ;  /* 0x0000000000147882 */ /* 0x000fe20000000000 */
[----:B------:R-:W-:Y:S01]  /*51d0*/  @!P1 R2UR UR7, R6 ;  /* 0x00000000060792ca */ /* 0x000fe200000e0000 */
[----:B--2---:R-:W-:Y:S01]  /*51e0*/  @!P1 IMAD.X R0, RZ, RZ, R17, P0 ;  /* 0x000000ffff009224 */ /* 0x004fe200000e0611 */
[----:B------:R-:W-:Y:S01]  /*51f0*/  UMOV UR21, 0x10000000 ;  /* 0x1000000000157882 */ /* 0x000fe20000000000 */
[----:B------:R-:W-:Y:S01]  /*5200*/  VOTEU.ALL UP0, P1 ;  /* 0x0000000000ff7886 */ /* 0x000fe20000800000 */
[----:B------:R-:W-:Y:S02]  /*5210*/  R2UR UR22, R87 ;  /* 0x00000000571672ca */ /* 0x000fe400000e0000 */
[----:B------:R-:W-:Y:S02]  /*5220*/  @!P1 R2UR UR4, R0 ;  /* 0x00000000000492ca */ /* 0x000fe400000e0000 */
[----:B------:R-:W-:Y:S01]  /*5230*/  @!UP0 UIADD3 UR10, UPT, UPT, UR10, 0x20, URZ ;  /* 0x000000200a0a8890 */ /* 0x000fe2000fffe0ff */
[C---:B------:R-:W-:Y:S02]  /*5240*/  ISETP.NE.AND P0, PT, R14.reuse, 0x2, PT ;  /* 0x000000020e00780c */ /* 0x040fe40003f05270 */
[----:B------:R-:W-:Y:S02]  /*5250*/  UIADD3 UR32, UPT, UPT, UR13, UR23, URZ ;  /* 0x000000170d207290 */ /* 0x000fe4000fffe0ff */
[----:B------:R-:W-:Y:S01]  /*5260*/  IMAD.U32 R8, RZ, RZ, UR7 ;  /* 0x00000007ff087e24 */ /* 0x000fe2000f8e00ff */
[----:B------:R-:W-:Y:S02]  /*5270*/  SEL R0, RZ, 0x1, P0 ;  /* 0x00000001ff007807 */ /* 0x000fe40000000000 */
[----:B------:R-:W-:Y:S01]  /*5280*/  SEL R14, R14, RZ, P0 ;  /* 0x000000ff0e0e7207 */ /* 0x000fe20000000000 */
[----:B------:R-:W-:Y:S01]  /*5290*/  UIADD3 UR25, UPT, UPT, UR14, UR22, URZ ;  /* 0x000000160e197290 */ /* 0x000fe2000fffe0ff */
[----:B------:R-:W-:Y:S01]  /*52a0*/  @!P1 R2UR UR18, R8 ;  /* 0x00000000081292ca */ /* 0x000fe200000e0000 */
[----:B------:R-:W-:Y:S01]  /*52b0*/  IMAD.U32 R9, RZ, RZ, UR4 ;  /* 0x00000004ff097e24 */ /* 0x000fe2000f8e00ff */
[----:B------:R-:W-:Y:S01]  /*52c0*/  @!UP0 ULEA UR4, UR6, UR24, 0xd ;  /* 0x0000001806048291 */ /* 0x000fe2000f8e68ff */
[----:B------:R-:W-:Y:S03]  /*52d0*/  LOP3.LUT R13, R13, R0, RZ, 0x3c, !PT ;  /* 0x000000000d0d7212 */ /* 0x000fe600078e3cff */
[----:B------:R-:W-:Y:S01]  /*52e0*/  @!P1 R2UR UR19, R9 ;  /* 0x00000000091392ca */ /* 0x000fe200000e0000 */
[----:B------:R-:W-:Y:S02]  /*52f0*/  @!UP0 UIADD3 UR8, UPT, UPT, UR4, 0x200, URZ ;  /* 0x0000020004088890 */ /* 0x000fe4000fffe0ff */
[----:B---3--:R-:W-:Y:S01]  /*5300*/  UPRMT UR4, UR12, 0x654, UR9 ;  /* 0x000006540c047896 */ /* 0x008fe20008000009 */
[----:B------:R-:W-:Y:S02]  /*5310*/  VOTEU.ALL UP0, P1 ;  /* 0x0000000000ff7886 */ /* 0x000fe40000800000 */
[----:B------:R-:W-:Y:S01]  /*5320*/  UMOV UR12, UR36 ;  /* 0x00000024000c7c82 */ /* 0x000fe20008000000 */
[----:B------:R-:W-:Y:S06]  /*5330*/  UMOV UR36, UR26 ;  /* 0x0000001a00247c82 */ /* 0x000fec0008000000 */
[----:B------:R2:W-:Y:S01]  /*5340*/  @!UP0 UTMALDG.3D [UR8], [UR18], desc[UR20] ;  /* 0x00001408120085b4 */ /* 0x0005e20008011000 */
[----:B------:R4:W-:Y:S01]  /*5350*/  @!P1 SYNCS.ARRIVE.TRANS64.RED.A0TR RZ, [UR5+0x50], R7 ;  /* 0x00005007ffff99a7 */ /* 0x0009e20008300405 */
[----:B------:R-:W-:Y:S01]  /*5360*/  SYNCS.ARRIVE.TRANS64.RED.A1T0 RZ, [UR4], RZ ;  /* 0x000000ffffff79a7 */ /* 0x000fe20008100404 */
[----:B------:R-:W-:Y:S04]  /*5370*/  UIADD3 UR4, UPT, UPT, UR6, 0x1, URZ ;  /* 0x0000000106047890 */ /* 0x000fe8000fffe0ff */
[----:B------:R-:W-:Y:S04]  /*5380*/  UISETP.NE.AND UP0, UPT, UR4, 0x3, UPT ;  /* 0x000000030400788c */ /* 0x000fe8000bf05270 */
[----:B------:R-:W-:Y:S06]  /*5390*/  USEL UR5, URZ, 0x1, UP0 ;  /* 0x00000001ff057887 */ /* 0x000fec0008000000 */
[----:B------:R-:W-:Y:S01]  /*53a0*/  LOP3.LUT R15, R15, UR5, RZ, 0x3c, !PT ;  /* 0x000000050f0f7c12 */ /* 0x000fe2000f8e3cff */
[----:B--2---:R-:W-:Y:S01]  /*53b0*/  USEL UR12, UR4, URZ, UP0 ;  /* 0x000000ff040c7287 */ /* 0x004fe20008000000 */
[----:B------:R-:W-:Y:S11]  /*53c0*/  BRA.U UP1, `(.L_x_95) ;  /* 0xfffffff101e87547 */ /* 0x000ff6000b83ffff */
[----:B------:R-:W-:Y:S01]  /*53d0*/  UIADD3 UR24, UPT, UPT, UR24, 0x68, URZ ;  /* 0x0000006818187890 */ /* 0x000fe2000fffe0ff */
[----:B------:R-:W-:-:S03]  /*53e0*/  SHF.L.U32 R3, R15, 0x1f, RZ ;  /* 0x0000001f0f037819 */ /* 0x000fc600000006ff */
[----:B------:R-:W-:-:S09]  /*53f0*/  ULEA UR4, UR12, UR24, 0x3 ;  /* 0x000000180c047291 */ /* 0x000fd2000f8e18ff */
[----:B------:R-:W2:Y:S02]  /*5400*/  SYNCS.PHASECHK.TRANS64.TRYWAIT P0, [UR4], R3 ;  /* 0x00000003ff0075a7 */ /* 0x000ea40008001104 */
[----:B--2---:R-:W-:Y:S05]  /*5410*/  @!P0 BRA `(.L_x_96) ;  /* 0x0000003800588947 */ /* 0x004fea0003800000 */
.L_x_173:
[----:B------:R-:W-:-:S04]  /*5420*/  UIADD3 UR4, UPT, UPT, UR12, 0x1, URZ ;  /* 0x000000010c047890 */ /* 0x000fc8000fffe0ff */
[----:B------:R-:W-:-:S04]  /*5430*/  UISETP.NE.AND UP0, UPT, UR4, 0x3, UPT ;  /* 0x000000030400788c */ /* 0x000fc8000bf05270 */
[----:B------:R-:W-:Y:S02]  /*5440*/  USEL UR6, URZ, 0x1, UP0 ;  /* 0x00000001ff067887 */ /* 0x000fe40008000000 */
[----:B------:R-:W-:-:S04]  /*5450*/  USEL UR4, UR4, URZ, UP0 ;  /* 0x000000ff04047287 */ /* 0x000fc80008000000 */
[----:B------:R-:W-:Y:S01]  /*5460*/  ULEA UR5, UR4, UR24, 0x3 ;  /* 0x0000001804057291 */ /* 0x000fe2000f8e18ff */
[----:B------:R-:W-:-:S04]  /*5470*/  LOP3.LUT R15, R15, UR6, RZ, 0x3c, !PT ;  /* 0x000000060f0f7c12 */ /* 0x000fc8000f8e3cff */
[----:B--2---:R-:W-:-:S04]  /*5480*/  SHF.L.U32 R3, R15, 0x1f, RZ ;  /* 0x0000001f0f037819 */ /* 0x004fc800000006ff */
[----:B------:R-:W2:Y:S02]  /*5490*/  SYNCS.PHASECHK.TRANS64.TRYWAIT P0, [UR5], R3 ;  /* 0x00000003ff0075a7 */ /* 0x000ea40008001105 */
[----:B--2---:R-:W-:Y:S05]  /*54a0*/  @!P0 BRA `(.L_x_97) ;  /* 0x00000038004c8947 */ /* 0x004fea0003800000 */
.L_x_175:
[----:B------:R-:W-:-:S04]  /*54b0*/  UIADD3 UR4, UPT, UPT, UR4, 0x1, URZ ;  /* 0x0000000104047890 */ /* 0x000fc8000fffe0ff */
[----:B------:R-:W-:-:S04]  /*54c0*/  UISETP.NE.AND UP0, UPT, UR4, 0x3, UPT ;  /* 0x000000030400788c */ /* 0x000fc8000bf05270 */
[----:B------:R-:W-:Y:S02]  /*54d0*/  USEL UR5, URZ, 0x1, UP0 ;  /* 0x00000001ff057887 */ /* 0x000fe40008000000 */
[----:B------:R-:W-:-:S04]  /*54e0*/  USEL UR4, UR4, URZ, UP0 ;  /* 0x000000ff04047287 */ /* 0x000fc80008000000 */
[----:B------:R-:W-:Y:S01]  /*54f0*/  ULEA UR4, UR4, UR24, 0x3 ;  /* 0x0000001804047291 */ /* 0x000fe2000f8e18ff */
[----:B--2---:R-:W-:-:S04]  /*5500*/  LOP3.LUT R3, R15, UR5, RZ, 0x3c, !PT ;  /* 0x000000050f037c12 */ /* 0x004fc8000f8e3cff */
[----:B------:R-:W-:Y:S01]  /*5510*/  SHF.L.U32 R3, R3, 0x1f, RZ ;  /* 0x0000001f03037819 */ /* 0x000fe200000006ff */
[----:B------:R-:W-:-:S07]  /*5520*/  IMAD.U32 R0, RZ, RZ, UR4 ;  /* 0x00000004ff007e24 */ /* 0x000fce000f8e00ff */
.L_x_98:
[----:B--2---:R2:W3:Y:S02]  /*5530*/  SYNCS.PHASECHK.TRANS64.TRYWAIT P0, [R0+URZ], R3 ;  /* 0x00000003000075a7 */ /* 0x0044e400080011ff */
[----:B---3--:R-:W-:Y:S05]  /*5540*/  @!P0 NANOSLEEP.SYNCS 0x989680 ;  /* 0x009896800000895d */ /* 0x008fea0003900000 */
[----:B------:R-:W3:Y:S02]  /*5550*/  @!P0 SYNCS.PHASECHK.TRANS64 P0, [R0+URZ], R3 ;  /* 0x00000003000085a7 */ /* 0x000ee400080010ff */
[----:B-1-3--:R-:W-:Y:S05]  /*5560*/  @P0 EXIT ;  /* 0x000000000000094d */ /* 0x00afea0003800000 */
[----:B------:R-:W-:Y:S05]  /*5570*/  BRA `(.L_x_98) ;  /* 0xfffffffc00ec7947 */ /* 0x000fea000383ffff */
.L_x_86:
[----:B------:R-:W-:-:S06]  /*5580*/  UISETP.GE.AND UP0, UPT, UR13, 0x4, UPT ;  /* 0x000000040d00788c */ /* 0x000fcc000bf06270 */
[----:B------:R-:W-:-:S13]  /*5590*/  PLOP3.LUT P0, PT, PT, PT, UP0, 0x80, 0x8 ;  /* 0x000000000008781c */ /* 0x000fda0003f0f008 */
[----:B------:R-:W-:Y:S05]  /*55a0*/  @!P0 EXIT ;  /* 0x000000000000894d */ /* 0x000fea0003800000 */
[----:B------:R-:W1:Y:S08]  /*55b0*/  S2UR UR4, SR_CgaCtaId ;  /* 0x00000000000479c3 */ /* 0x000e700000008800 */
[----:B------:R-:W-:Y:S01]  /*55c0*/  BAR.SYNC.DEFER_BLOCKING 0x6, 0xa0 ;  /* 0x0182800000007b1d */ /* 0x000fe20000010000 */
[C---:B------:R-:W-:Y:S01]  /*55d0*/  IMAD.SHL.U32 R2, R92.reuse, 0x20, RZ ;  /* 0x000000205c027824 */ /* 0x040fe200078e00ff */
[C---:B------:R-:W-:Y:S01]  /*55e0*/  LOP3.LUT R93, R92.reuse, 0x2, RZ, 0xc0, !PT ;  /* 0x000000025c5d7812 */ /* 0x040fe200078ec0ff */
[C---:B------:R-:W-:Y:S01]  /*55f0*/  IMAD.SHL.U32 R97, R92.reuse, 0x4, RZ ;  /* 0x000000045c617824 */ /* 0x040fe200078e00ff */
[C---:B------:R-:W-:Y:S01]  /*5600*/  LOP3.LUT R98, R92.reuse, 0x60, RZ, 0xc0, !PT ;  /* 0x000000605c627812 */ /* 0x040fe200078ec0ff */
[----:B------:R-:W-:Y:S01]  /*5610*/  IMAD.U32 R37, R92, 0x10000, RZ ;  /* 0x000100005c257824 */ /* 0x000fe200078e00ff */
[----:B------:R-:W-:-:S02]  /*5620*/  UMOV UR47, 0x400 ;  /* 0x00000400002f7882 */ /* 0x000fc40000000000 */
[----:B------:R-:W2:Y:S01]  /*5630*/  LDC.64 R78, c[0x0][0x8b0] ;  /* 0x00022c00ff4e7b82 */ /* 0x000ea20000000a00 */
[----:B------:R-:W-:Y:S01]  /*5640*/  LOP3.LUT R4, R2, 0xc0, RZ, 0xc0, !PT ;  /* 0x000000c002047812 */ /* 0x000fe200078ec0ff */
[----:B------:R-:W-:Y:S01]  /*5650*/  HFMA2 R36, -RZ, RZ, 0, 0 ;  /* 0x00000000ff247431 */ /* 0x000fe200000001ff */
[----:B------:R-:W-:Y:S02]  /*5660*/  LOP3.LUT R92, R92, 0x4, RZ, 0xc0, !PT ;  /* 0x000000045c5c7812 */ /* 0x000fe400078ec0ff */
[----:B------:R-:W-:Y:S02]  /*5670*/  CS2R R94, SRZ ;  /* 0x00000000005e7805 */ /* 0x000fe4000001ff00 */
[----:B------:R-:W-:Y:S01]  /*5680*/  LOP3.LUT R97, R4, 0x18, R97, 0xf8, !PT ;  /* 0x0000001804617812 */ /* 0x000fe200078ef861 */
[----:B------:R-:W-:Y:S01]  /*5690*/  IMAD.MOV.U32 R91, RZ, RZ, RZ ;  /* 0x000000ffff5b7224 */ /* 0x000fe200078e00ff */
[----:B------:R-:W-:Y:S01]  /*56a0*/  LOP3.LUT R37, R37, 0x600000, RZ, 0xc0, !PT ;  /* 0x0060000025257812 */ /* 0x000fe200078ec0ff */
[----:B------:R-:W3:Y:S01]  /*56b0*/  LDC.64 R76, c[0x0][0x8a8] ;  /* 0x00022a00ff4c7b82 */ /* 0x000ee20000000a00 */
[C---:B------:R-:W-:Y:S01]  /*56c0*/  IADD3 R96, PT, PT, -R92.reuse, 0x2, RZ ;  /* 0x000000025c607810 */ /* 0x040fe20007ffe1ff */
[----:B------:R-:W-:Y:S01]  /*56d0*/  IMAD.MOV R93, RZ, RZ, -R93 ;  /* 0x000000ffff5d7224 */ /* 0x000fe200078e0a5d */
[----:B------:R-:W-:Y:S01]  /*56e0*/  LOP3.LUT R97, R97, 0xf20, R2, 0xf8, !PT ;  /* 0x00000f2061617812 */ /* 0x000fe200078ef802 */
[----:B------:R-:W4:Y:S01]  /*56f0*/  LDCU UR62, c[0x0][0x370] ;  /* 0x00006e00ff3e77ac */ /* 0x000f220008000800 */
[----:B------:R-:W-:Y:S01]  /*5700*/  IADD3 R92, PT, PT, -R92, RZ, RZ ;  /* 0x000000ff5c5c7210 */ /* 0x000fe20007ffe1ff */
[----:B------:R-:W-:Y:S01]  /*5710*/  IMAD.SHL.U32 R96, R96, 0x10, RZ ;  /* 0x0000001060607824 */ /* 0x000fe200078e00ff */
[----:B-1----:R-:W-:Y:S01]  /*5720*/  ULEA UR47, UR4, UR47, 0x18 ;  /* 0x0000002f042f7291 */ /* 0x002fe2000f8ec0ff */
[----:B------:R-:W1:Y:S01]  /*5730*/  LDCU.64 UR4, c[0x0][0x890] ;  /* 0x00011200ff0477ac */ /* 0x000e620008000a00 */
[----:B------:R-:W-:Y:S01]  /*5740*/  UMOV UR54, 0x1 ;  /* 0x0000000100367882 */ /* 0x000fe20000000000 */
[----:B------:R-:W-:Y:S01]  /*5750*/  UMOV UR46, URZ ;  /* 0x000000ff002e7c82 */ /* 0x000fe20008000000 */
[----:B------:R-:W2:Y:S05]  /*5760*/  LDCU UR41, c[0x0][0xb0c] ;  /* 0x00016180ff2977ac */ /* 0x000eaa0008000800 */
[----:B------:R-:W4:Y:S01]  /*5770*/  LDS R0, [UR47+0x140] ;  /* 0x0001402fff007984 */ /* 0x000f220008000800 */
[----:B------:R-:W2:Y:S01]  /*5780*/  LDCU UR39, c[0x0][0xb30] ;  /* 0x00016600ff2777ac */ /* 0x000ea20008000800 */
[----:B------:R-:W2:Y:S01]  /*5790*/  LDCU.64 UR60, c[0x0][0x888] ;  /* 0x00011100ff3c77ac */ /* 0x000ea20008000a00 */
[----:B-1----:R-:W-:Y:S01]  /*57a0*/  IMAD.U32 R100, RZ, RZ, UR4 ;  /* 0x00000004ff647e24 */ /* 0x002fe2000f8e00ff */
[----:B------:R-:W-:Y:S01]  /*57b0*/  UIADD3 UR4, UPT, UPT, UR47, 0x200, URZ ;  /* 0x000002002f047890 */ /* 0x000fe2000fffe0ff */
[----:B------:R-:W-:Y:S01]  /*57c0*/  IMAD.U32 R99, RZ, RZ, UR5 ;  /* 0x00000005ff637e24 */ /* 0x000fe2000f8e00ff */
[----:B------:R-:W1:Y:S04]  /*57d0*/  LDCU.64 UR42, c[0x0][0xb28] ;  /* 0x00016500ff2a77ac */ /* 0x000e680008000a00 */
[----:B------:R-:W-:Y:S01]  /*57e0*/  LEA R97, R97, UR4, 0x1 ;  /* 0x0000000461617c11 */ /* 0x000fe2000f8e08ff */
[----:B------:R-:W1:Y:S01]  /*57f0*/  LDCU.128 UR56, c[0x0][0xb10] ;  /* 0x00016200ff3877ac */ /* 0x000e620008000c00 */
[----:B------:R-:W1:Y:S01]  /*5800*/  LDCU UR55, c[0x0][0x374] ;  /* 0x00006e80ff3777ac */ /* 0x000e620008000800 */
[----:B------:R-:W-:Y:S01]  /*5810*/  UMOV UR53, URZ ;  /* 0x000000ff00357c82 */ /* 0x000fe20008000000 */
[----:B------:R-:W-:Y:S01]  /*5820*/  UMOV UR52, URZ ;  /* 0x000000ff00347c82 */ /* 0x000fe20008000000 */
[----:B----4-:R-:W-:-:S02]  /*5830*/  IMAD.IADD R37, R0, 0x1, R37 ;  /* 0x0000000100257824 */ /* 0x010fc400078e0225 */
[----:B-123--:R-:W-:-:S07]  /*5840*/  IMAD.U32 R0, RZ, RZ, UR4 ;  /* 0x00000004ff007e24 */ /* 0x00efce000f8e00ff */
.L_x_129:
[C---:B------:R-:W-:Y:S02]  /*5850*/  LEA R3, R91.reuse, UR47, 0x3 ;  /* 0x0000002f5b037c11 */ /* 0x040fe4000f8e18ff */
[----:B------:R-:W-:Y:S02]  /*5860*/  SHF.L.U32 R0, R94, 0x1f, RZ ;  /* 0x0000001f5e007819 */ /* 0x000fe400000006ff */
[----:B------:R-:W-:Y:S02]  /*5870*/  LEA R5, R91, UR47, 0x4 ;  /* 0x0000002f5b057c11 */ /* 0x000fe4000f8e20ff */
[----:B-1----:R-:W1:Y:S02]  /*5880*/  SYNCS.PHASECHK.TRANS64.TRYWAIT P0, [R3+URZ+0x90], R0 ;  /* 0x00009000030075a7 */ /* 0x002e6400080011ff */
[----:B-1----:R-:W-:Y:S05]  /*5890*/  @!P0 BRA `(.L_x_99) ;  /* 0x0000003400688947 */ /* 0x002fea0003800000 */
.L_x_176:
        /* <DEDUP_REMOVED lines=8> */
[----:B--2---:R-:W-:Y:S11]  /*5920*/  LOP3.LUT P0, RZ, R6, 0x1, RZ, 0xc0, !PT ;  /* 0x0000000106ff7812 */ /* 0x004ff6000780c0ff */
[----:B------:R-:W-:Y:S02]  /*5930*/  @!UPT UIADD3 URZ, UPT, UPT, URZ, URZ, URZ ;  /* 0x000000fffffff290 */ /* 0x000fe4000fffe0ff */
[----:B---3--:R-:W-:Y:S01]  /*5940*/  VOTEU.ANY UP1, P0 ;  /* 0x0000000000ff7886 */ /* 0x008fe20000020100 */
[----:B------:R-:W-:Y:S01]  /*5950*/  PLOP3.LUT P0, PT, PT, PT, UP1, 0x80, 0x8 ;  /* 0x000000000008781c */ /* 0x000fe20003f0f018 */
[----:B------:R-:W-:Y:S06]  /*5960*/  UP2UR UR4, UPR, URZ, 0x2 ;  /* 0x00000002ff047883 */ /* 0x000fec0008000000 */
[----:B------:R-:W-:Y:S06]  /*5970*/  IMAD.U32 R101, RZ, RZ, UR4 ;  /* 0x00000004ff657e24 */ /* 0x000fec000f8e00ff */
[----:B-1----:R-:W-:Y:S02]  /*5980*/  @P0 SHF.R.U32.HI R0, RZ, 0x10, R5 ;  /* 0x00000010ff000819 */ /* 0x002fe40000011605 */
        /* <DEDUP_REMOVED lines=12> */
[----:B------:R-:W2:Y:S01]  /*5a50*/  LDCU UR12, c[0x0][0xb20] ;  /* 0x00016400ff0c77ac */ /* 0x000ea20008000800 */
[----:B------:R-:W-:Y:S02]  /*5a60*/  UIMAD.WIDE.U32 UR4, UR55, UR59, URZ ;  /* 0x0000003b370472a5 */ /* 0x000fe4000f8e00ff */
[----:B------:R-:W-:Y:S02]  /*5a70*/  UIMAD.WIDE.U32 UR6, UR62, UR56, URZ ;  /* 0x000000383e0672a5 */ /* 0x000fe4000f8e00ff */
[----:B------:R-:W-:Y:S02]  /*5a80*/  UISETP.NE.AND UP0, UPT, UR58, 0x1, UPT ;  /* 0x000000013a00788c */ /* 0x000fe4000bf05270 */
[----:B------:R-:W-:Y:S02]  /*5a90*/  UIMAD.WIDE.U32 UR8, UR37, UR59, URZ ;  /* 0x0000003b250872a5 */ /* 0x000fe4000f8e00ff */
[----:B------:R-:W-:Y:S02]  /*5aa0*/  UIMAD.WIDE.U32 UR10, UR38, UR56, URZ ;  /* 0x00000038260a72a5 */ /* 0x000fe4000f8e00ff */
[----:B------:R-:W-:Y:S02]  /*5ab0*/  UISETP.NE.AND UP1, UPT, UR41, 0x1, UPT ;  /* 0x000000012900788c */ /* 0x000fe4000bf25270 */
[----:B------:R-:W-:Y:S01]  /*5ac0*/  UISETP.NE.AND UP2, UPT, UR40, 0x1, UPT ;  /* 0x000000012800788c */ /* 0x000fe2000bf45270 */
[----:B------:R-:W-:Y:S02]  /*5ad0*/  UMOV UR4, UR5 ;  /* 0x0000000500047c82 */ /* 0x000fe40008000000 */
[----:B--2---:R-:W-:Y:S03]  /*5ae0*/  USHF.R.U32.HI UR5, URZ, UR12, UR4 ;  /* 0x0000000cff057299 */ /* 0x004fe60008011604 */
[----:B------:R-:W-:Y:S02]  /*5af0*/  UMOV UR4, UR7 ;  /* 0x0000000700047c82 */ /* 0x000fe40008000000 */
[----:B------:R-:W-:Y:S02]  /*5b00*/  USHF.R.U32.HI UR7, URZ, UR57, UR4 ;  /* 0x00000039ff077299 */ /* 0x000fe40008011604 */
[----:B------:R-:W-:Y:S02]  /*5b10*/  USEL UR4, UR55, UR5, !UP0 ;  /* 0x0000000537047287 */ /* 0x000fe4000c000000 */
[----:B------:R-:W-:Y:S01]  /*5b20*/  USEL UR7, UR62, UR7, !UP1 ;  /* 0x000000073e077287 */ /* 0x000fe2000c800000 */
[----:B------:R-:W-:Y:S01]  /*5b30*/  UMOV UR5, UR9 ;  /* 0x0000000900057c82 */ /* 0x000fe20008000000 */
[----:B------:R-:W-:Y:S02]  /*5b40*/  UIMAD.WIDE.U32 UR8, UR4, UR42, URZ ;  /* 0x0000002a040872a5 */ /* 0x000fe4000f8e00ff */
[----:B------:R-:W-:Y:S03]  /*5b50*/  USHF.R.U32.HI UR6, URZ, UR12, UR5 ;  /* 0x0000000cff067299 */ /* 0x000fe60008011605 */
[----:B------:R-:W-:Y:S01]  /*5b60*/  UMOV UR5, UR11 ;  /* 0x0000000b00057c82 */ /* 0x000fe20008000000 */
[----:B------:R-:W-:Y:S02]  /*5b70*/  UIMAD.WIDE.U32 UR10, UR7, UR42, URZ ;  /* 0x0000002a070a72a5 */ /* 0x000fe4000f8e00ff */
[----:B------:R-:W-:Y:S02]  /*5b80*/  USHF.R.U32.HI UR12, URZ, UR57, UR5 ;  /* 0x00000039ff0c7299 */ /* 0x000fe40008011605 */
[----:B------:R-:W-:Y:S01]  /*5b90*/  USEL UR6, UR37, UR6, !UP0 ;  /* 0x0000000625067287 */ /* 0x000fe2000c000000 */
[----:B------:R-:W-:Y:S02]  /*5ba0*/  UMOV UR5, UR9 ;  /* 0x0000000900057c82 */ /* 0x000fe40008000000 */
[----:B------:R-:W-:Y:S01]  /*5bb0*/  UMOV UR10, UR11 ;  /* 0x0000000b000a7c82 */ /* 0x000fe20008000000 */
[----:B------:R-:W-:Y:S02]  /*5bc0*/  @UP2 USHF.R.U32.HI UR4, URZ, UR43, UR5 ;  /* 0x0000002bff042299 */ /* 0x000fe40008011605 */
[----:B------:R-:W-:Y:S02]  /*5bd0*/  @UP2 USHF.R.U32.HI UR7, URZ, UR43, UR10 ;  /* 0x0000002bff072299 */ /* 0x000fe4000801160a */
[----:B------:R-:W-:Y:S02]  /*5be0*/  UIMAD UR4, UR40, UR4, URZ ;  /* 0x00000004280472a4 */ /* 0x000fe4000f8e02ff */
[----:B------:R-:W-:Y:S02]  /*5bf0*/  UIMAD.WIDE.U32 UR10, UR6, UR42, URZ ;  /* 0x0000002a060a72a5 */ /* 0x000fe4000f8e00ff */
[----:B------:R-:W-:Y:S02]  /*5c00*/  USEL UR5, UR38, UR12, !UP1 ;  /* 0x0000000c26057287 */ /* 0x000fe4000c800000 */
[----:B------:R-:W-:Y:S02]  /*5c10*/  UIMAD UR8, UR40, UR7, URZ ;  /* 0x00000007280872a4 */ /* 0x000fe4000f8e02ff */
[----:B------:R-:W-:Y:S03]  /*5c20*/  UISETP.GE.AND UP0, UPT, UR6, UR4, UPT ;  /* 0x000000040600728c */ /* 0x000fe6000bf06270 */
[----:B------:R-:W-:Y:S01]  /*5c30*/  UMOV UR4, UR11 ;  /* 0x0000000b00047c82 */ /* 0x000fe20008000000 */
[----:B------:R-:W-:Y:S02]  /*5c40*/  UISETP.GE.OR UP0, UPT, UR5, UR8, UP0 ;  /* 0x000000080500728c */ /* 0x000fe40008706670 */
[----:B------:R-:W-:Y:S02]  /*5c50*/  USHF.R.U32.HI UR4, URZ, UR43, UR4 ;  /* 0x0000002bff047299 */ /* 0x000fe40008011604 */
[----:B------:R-:W-:Y:S02]  /*5c60*/  UIMAD.WIDE.U32 UR8, UR5, UR42, URZ ;  /* 0x0000002a050872a5 */ /* 0x000fe4000f8e00ff */
[----:B------:R-:W-:Y:S02]  /*5c70*/  USEL UR11, UR6, UR4, !UP2 ;  /* 0x00000004060b7287 */ /* 0x000fe4000d000000 */
[----:B------:R-:W-:Y:S02]  /*5c80*/  UIADD3 UR8, UPT, UPT, -UR5, URZ, URZ ;  /* 0x000000ff05087290 */ /* 0x000fe4000fffe1ff */
[----:B------:R-:W-:Y:S01]  /*5c90*/  UIADD3 UR10, UPT, UPT, -UR11, URZ, URZ ;  /* 0x000000ff0b0a7290 */ /* 0x000fe2000fffe1ff */
[----:B------:R-:W-:Y:S01]  /*5ca0*/  @!UP0 UMOV UR4, UR9 ;  /* 0x0000000900048c82 */ /* 0x000fe20008000000 */
[----:B------:R-:W-:Y:S02]  /*5cb0*/  UIADD3 UR9, UPT, UPT, -UR6, URZ, URZ ;  /* 0x000000ff06097290 */ /* 0x000fe4000fffe1ff */
[----:B------:R-:W-:Y:S02]  /*5cc0*/  @!UP0 USHF.R.U32.HI UR4, URZ, UR43, UR4 ;  /* 0x0000002bff048299 */ /* 0x000fe40008011604 */
[----:B------:R-:W-:Y:S02]  /*5cd0*/  UIMAD UR10, UR40, UR10, UR6 ;  /* 0x0000000a280a72a4 */ /* 0x000fe4000f8e0206 */
[----:B------:R-:W-:Y:S04]  /*5ce0*/  @!UP0 USEL UR4, UR5, UR4, !UP2 ;  /* 0x0000000405048287 */ /* 0x000fe8000d000000 */
[----:B------:R-:W-:Y:S02]  /*5cf0*/  @!UP0 UIMAD UR10, UR7, UR10, UR4 ;  /* 0x0000000a070a82a4 */ /* 0x000fe4000f8e0204 */
[----:B------:R-:W-:Y:S02]  /*5d00*/  @!UP0 UIADD3 UR11, UPT, UPT, UR11, -UR4, URZ ;  /* 0x800000040b0b8290 */ /* 0x000fe4000fffe0ff */
[----:B------:R-:W-:Y:S02]  /*5d10*/  UIMAD UR7, UR41, UR8, UR38 ;  /* 0x00000008290772a4 */ /* 0x000fe4000f8e0226 */
[----:B------:R-:W-:Y:S02]  /*5d20*/  @!UP0 UIMAD UR6, UR11, UR40, UR5 ;  /* 0x000000280b0682a4 */ /* 0x000fe4000f8e0205 */
[----:B------:R-:W-:Y:S01]  /*5d30*/  UIMAD UR4, UR58, UR9, UR37 ;  /* 0x000000093a0472a4 */ /* 0x000fe2000f8e0225 */
[----:B------:R-:W-:Y:S02]  /*5d40*/  @!UP0 UMOV UR5, UR10 ;  /* 0x0000000a00058c82 */ /* 0x000fe40008000000 */
[----:B------:R-:W-:Y:S02]  /*5d50*/  UIMAD UR38, UR5, UR41, UR7 ;  /* 0x00000029052672a4 */ /* 0x000fe4000f8e0207 */
[----:B------:R-:W-:Y:S11]  /*5d60*/  UIMAD UR37, UR6, UR58, UR4 ;  /* 0x0000003a062572a4 */ /* 0x000ff6000f8e0204 */
[----:B------:R-:W-:Y:S01]  /*5d70*/  @!UPT UIADD3 URZ, UPT, UPT, URZ, URZ, URZ ;  /* 0x000000fffffff290 */ /* 0x000fe2000fffe0ff */
.L_x_100:
[----:B------:R-:W-:Y:S01]  /*5d80*/  UISETP.NE.AND UP0, UPT, UR39, 0x1, UPT ;  /* 0x000000012700788c */ /* 0x000fe2000bf05270 */
[----:B------:R-:W-:Y:S01]  /*5d90*/  IADD3 R91, PT, PT, R91, 0x1, RZ ;  /* 0x000000015b5b7810 */ /* 0x000fe20007ffe0ff */
[----:B------:R-:W-:Y:S02]  /*5da0*/  UIADD3 UR11, UPT, UPT, UR47, 0x200, URZ ;  /* 0x000002002f0b7890 */ /* 0x000fe4000fffe0ff */
[----:B------:R-:W-:Y:S02]  /*5db0*/  USHF.L.U32 UR50, UR25, 0x7, URZ ;  /* 0x0000000719327899 */ /* 0x000fe400080006ff */
[----:B------:R-:W-:Y:S05]  /*5dc0*/  USHF.L.U32 UR49, UR32, 0x6, URZ ;  /* 0x0000000620317899 */ /* 0x000fea00080006ff */
[----:B------:R-:W2:Y:S01]  /*5dd0*/  @!UP0 LDCU.128 UR12, c[0x0][0xb10] ;  /* 0x00016200ff0c87ac */ /* 0x000ea20008000c00 */
[----:B------:R-:W3:Y:S01]  /*5de0*/  @!UP0 LDCU UR5, c[0x0][0xb0c] ;  /* 0x00016180ff0587ac */ /* 0x000ee20008000800 */
[----:B------:R-:W4:Y:S01]  /*5df0*/  @!UP0 LDCU UR10, c[0x0][0xb20] ;  /* 0x00016400ff0a87ac */ /* 0x000f220008000800 */
[----:B--2---:R-:W-:Y:S02]  /*5e00*/  UIMAD.WIDE.U32 UR8, UR38, UR12, URZ ;  /* 0x0000000c260872a5 */ /* 0x004fe4000f8e00ff */
[----:B------:R-:W-:Y:S02]  /*5e10*/  UIMAD.WIDE.U32 UR6, UR37, UR15, URZ ;  /* 0x0000000f250672a5 */ /* 0x000fe4000f8e00ff */
[----:B------:R-:W-:Y:S03]  /*5e20*/  @!UP0 UISETP.NE.AND UP1, UPT, UR14, 0x1, UPT ;  /* 0x000000010e00888c */ /* 0x000fe6000bf25270 */
[----:B------:R-:W-:Y:S01]  /*5e30*/  @!UP0 UMOV UR4, UR9 ;  /* 0x0000000900048c82 */ /* 0x000fe20008000000 */
[----:B---3--:R-:W-:Y:S02]  /*5e40*/  @!UP0 UISETP.NE.AND UP2, UPT, UR5, 0x1, UPT ;  /* 0x000000010500888c */ /* 0x008fe4000bf45270 */
[----:B------:R-:W-:Y:S01]  /*5e50*/  @!UP0 USHF.R.U32.HI UR4, URZ, UR13, UR4 ;  /* 0x0000000dff048299 */ /* 0x000fe20008011604 */
[----:B------:R-:W-:Y:S02]  /*5e60*/  @!UP0 UMOV UR6, UR7 ;  /* 0x0000000700068c82 */ /* 0x000fe40008000000 */
[----:B----4-:R-:W-:Y:S02]  /*5e70*/  @!UP0 USHF.R.U32.HI UR6, URZ, UR10, UR6 ;  /* 0x0000000aff068299 */ /* 0x010fe40008011606 */
[----:B------:R-:W-:Y:S02]  /*5e80*/  @!UP0 USEL UR7, UR38, UR4, !UP2 ;  /* 0x0000000426078287 */ /* 0x000fe4000d000000 */
[----:B------:R-:W-:Y:S04]  /*5e90*/  @!UP0 USEL UR6, UR37, UR6, !UP1 ;  /* 0x0000000625068287 */ /* 0x000fe8000c800000 */
[----:B------:R-:W-:Y:S02]  /*5ea0*/  @!UP0 UIADD3 UR4, UPT, UPT, -UR7, UR6, URZ ;  /* 0x0000000607048290 */ /* 0x000fe4000fffe1ff */
[----:B------:R-:W-:Y:S02]  /*5eb0*/  @!UP0 UIADD3 UR6, UPT, UPT, UR7, -UR6, URZ ;  /* 0x8000000607068290 */ /* 0x000fe4000fffe0ff */
[----:B------:R-:W-:Y:S02]  /*5ec0*/  @!UP0 UIMAD UR38, UR4, UR5, UR38 ;  /* 0x00000005042682a4 */ /* 0x000fe4000f8e0226 */
[----:B------:R-:W-:Y:S02]  /*5ed0*/  @!UP0 UIMAD UR37, UR6, UR14, UR37 ;  /* 0x0000000e062582a4 */ /* 0x000fe4000f8e0225 */
[----:B------:R-:W-:Y:S09]  /*5ee0*/  ULOP3.LUT UP0, URZ, UR11, 0x1b0, URZ, 0xc0, !UPT ;  /* 0x000001b00bff7892 */ /* 0x000ff2000f80c0ff */
[----:B------:R-:W-:Y:S05]  /*5ef0*/  BRA.U !UP0, `(.L_x_101) ;  /* 0x00000001087c7547 */ /* 0x000fea000b800000 */
[----:B------:R-:W2:Y:S01]  /*5f00*/  LDCU.64 UR8, c[0x4][0x80] ;  /* 0x01001000ff0877ac */ /* 0x000ea20008000a00 */
[----:B------:R-:W-:Y:S01]  /*5f10*/  MOV R2, 0x0 ;  /* 0x0000000000027802 */ /* 0x000fe20000000f00 */
[----:B------:R-:W-:Y:S02]  /*5f20*/  HFMA2 R12, -RZ, RZ, 0, 5.9604644775390625e-08 ;  /* 0x00000001ff0c7431 */ /* 0x000fe400000001ff */
[----:B------:R-:W-:Y:S01]  /*5f30*/  IMAD.MOV.U32 R8, RZ, RZ, 0x70 ;  /* 0x00000070ff087424 */ /* 0x000fe200078e00ff */
[----:B------:R3:W4:Y:S01]  /*5f40*/  LDC.64 R14, c[0x4][R2] ;  /* 0x01000000020e7b82 */ /* 0x0007220000000a00 */
[----:B------:R-:W1:Y:S01]  /*5f50*/  LDCU.64 UR6, c[0x4][0x88] ;  /* 0x01001100ff0677ac */ /* 0x000e620008000a00 */
[----:B------:R-:W-:Y:S01]  /*5f60*/  IMAD.MOV.U32 R13, RZ, RZ, RZ ;  /* 0x000000ffff0d7224 */ /* 0x000fe200078e00ff */
[----:B------:R-:W1:Y:S01]  /*5f70*/  LDCU.64 UR4, c[0x4][0x8] ;  /* 0x01000100ff0477ac */ /* 0x000e620008000a00 */
[----:B--2---:R-:W-:Y:S01]  /*5f80*/  MOV R5, UR9 ;  /* 0x0000000900057c02 */ /* 0x004fe20008000f00 */
[----:B------:R-:W-:Y:S01]  /*5f90*/  IMAD.U32 R4, RZ, RZ, UR8 ;  /* 0x00000008ff047e24 */ /* 0x000fe2000f8e00ff */
[----:B-1----:R-:W-:Y:S01]  /*5fa0*/  MOV R7, UR7 ;  /* 0x0000000700077c02 */ /* 0x002fe20008000f00 */
[----:B------:R-:W-:Y:S01]  /*5fb0*/  IMAD.U32 R6, RZ, RZ, UR6 ;  /* 0x00000006ff067e24 */ /* 0x000fe2000f8e00ff */
[----:B------:R-:W-:Y:S01]  /*5fc0*/  MOV R11, UR5 ;  /* 0x00000005000b7c02 */ /* 0x000fe20008000f00 */
[----:B------:R-:W-:Y:S02]  /*5fd0*/  IMAD.U32 R10, RZ, RZ, UR4 ;  /* 0x00000004ff0a7e24 */ /* 0x000fe4000f8e00ff */
[----:B------:R-:W-:Y:S07]  /*5fe0*/  LEPC R20, `(.L_x_102) ;  /* 0x000000001014794e */ /* 0x000fee0000000000 */
[----:B---345:R-:W-:Y:S05]  /*5ff0*/  CALL.ABS.NOINC R14 ;  /* 0x000000000e007343 */ /* 0x038fea0003c00000 */
.L_x_102:
[----:B------:R-:W1:Y:S01]  /*6000*/  LDCU.64 UR8, c[0x4][0x80] ;  /* 0x01001000ff0877ac */ /* 0x000e620008000a00 */
[----:B------:R-:W2:Y:S01]  /*6010*/  LDC.64 R2, c[0x4][R2] ;  /* 0x0100000002027b82 */ /* 0x000ea20000000a00 */
[----:B------:R-:W-:Y:S02]  /*6020*/  HFMA2 R12, -RZ, RZ, 0, 5.9604644775390625e-08 ;  /* 0x00000001ff0c7431 */ /* 0x000fe400000001ff */
[----:B------:R-:W-:Y:S02]  /*6030*/  IMAD.MOV.U32 R8, RZ, RZ, 0x70 ;  /* 0x00000070ff087424 */ /* 0x000fe400078e00ff */
[----:B------:R-:W-:Y:S01]  /*6040*/  IMAD.MOV.U32 R13, RZ, RZ, RZ ;  /* 0x000000ffff0d7224 */ /* 0x000fe200078e00ff */
[----:B------:R-:W3:Y:S01]  /*6050*/  LDCU.64 UR6, c[0x4][0x88] ;  /* 0x01001100ff0677ac */ /* 0x000ee20008000a00 */
[----:B------:R-:W4:Y:S01]  /*6060*/  LDCU.64 UR4, c[0x4][0x8] ;  /* 0x01000100ff0477ac */ /* 0x000f220008000a00 */
[----:B-1----:R-:W-:Y:S02]  /*6070*/  MOV R4, UR8 ;  /* 0x0000000800047c02 */ /* 0x002fe40008000f00 */
[----:B------:R-:W-:Y:S02]  /*6080*/  MOV R5, UR9 ;  /* 0x0000000900057c02 */ /* 0x000fe40008000f00 */
[----:B---3--:R-:W-:Y:S01]  /*6090*/  MOV R7, UR7 ;  /* 0x0000000700077c02 */ /* 0x008fe20008000f00 */
[----:B------:R-:W-:Y:S01]  /*60a0*/  IMAD.U32 R6, RZ, RZ, UR6 ;  /* 0x00000006ff067e24 */ /* 0x000fe2000f8e00ff */
[----:B----4-:R-:W-:Y:S01]  /*60b0*/  MOV R11, UR5 ;  /* 0x00000005000b7c02 */ /* 0x010fe20008000f00 */
[----:B------:R-:W-:Y:S02]  /*60c0*/  IMAD.U32 R10, RZ, RZ, UR4 ;  /* 0x00000004ff0a7e24 */ /* 0x000fe4000f8e00ff */
[----:B------:R-:W-:Y:S07]  /*60d0*/  LEPC R20, `(.L_x_101) ;  /* 0x000000001014794e */ /* 0x000fee0000000000 */
[----:B--2---:R-:W-:Y:S05]  /*60e0*/  CALL.ABS.NOINC R2 ;  /* 0x0000000002007343 */ /* 0x004fea0003c00000 */
.L_x_101:
[----:B------:R-:W-:Y:S02]  /*60f0*/  R2UR UR6, R88 ;  /* 0x00000000580672ca */ /* 0x000fe400000e0000 */
[----:B------:R-:W-:Y:S02]  /*6100*/  R2UR UR5, R100 ;  /* 0x00000000640572ca */ /* 0x000fe400000e0000 */
[----:B------:R-:W-:Y:S02]  /*6110*/  R2UR UR4, R99 ;  /* 0x00000000630472ca */ /* 0x000fe400000e0000 */
[----:B------:R-:W-:Y:S02]  /*6120*/  ISETP.NE.U32.AND P4, PT, R78, RZ, PT ;  /* 0x000000ff4e00720c */ /* 0x000fe40003f85070 */
[----:B------:R-:W-:Y:S02]  /*6130*/  ISETP.NE.U32.AND P2, PT, RZ, UR60, PT ;  /* 0x0000003cff007c0c */ /* 0x000fe4000bf45070 */
[----:B------:R-:W-:Y:S02]  /*6140*/  ISETP.NE.AND.EX P4, PT, R79, RZ, PT, P4 ;  /* 0x000000ff4f00720c */ /* 0x000fe40003f85340 */
[----:B------:R-:W-:Y:S01]  /*6150*/  ISETP.NE.AND.EX P2, PT, RZ, UR61, PT, P2 ;  /* 0x0000003dff007c0c */ /* 0x000fe2000bf45320 */
[----:B------:R-:W-:Y:S02]  /*6160*/  UISETP.NE.AND UP2, UPT, UR6, URZ, UPT ;  /* 0x000000ff0600728c */ /* 0x000fe4000bf45270 */
[----:B------:R-:W-:Y:S04]  /*6170*/  UISETP.NE.U32.AND UP0, UPT, UR5, URZ, UPT ;  /* 0x000000ff0500728c */ /* 0x000fe8000bf05070 */
[----:B------:R-:W-:Y:S01]  /*6180*/  UISETP.NE.AND.EX UP1, UPT, UR4, URZ, UPT, UP0 ;  /* 0x000000ff0400728c */ /* 0x000fe2000bf25300 */
[----:B------:R-:W-:Y:S01]  /*6190*/  PLOP3.LUT P1, PT, PT, PT, UP2, 0x80, 0x8 ;  /* 0x000000000008781c */ /* 0x000fe20003f2f028 */
[----:B------:R-:W-:Y:S03]  /*61a0*/  UPLOP3.LUT UP0, UPT, UPT, UPT, UPT, 0x40, 0x4 ;  /* 0x000000000004789c */ /* 0x000fe60003f0e870 */
[----:B------:R-:W-:Y:S06]  /*61b0*/  @UP2 UPLOP3.LUT UP0, UPT, UPT, UPT, UP1, 0x80, 0x8 ;  /* 0x000000000008289c */ /* 0x000fec0003f0f010 */
[----:B------:R-:W-:Y:S01]  /*61c0*/  PLOP3.LUT P0, PT, PT, PT, UP0, 0x80, 0x8 ;  /* 0x000000000008781c */ /* 0x000fe20003f0f008 */
[----:B------:R-:W-:Y:S01]  /*61d0*/  @!UPT UIADD3 URZ, UPT, UPT, URZ, URZ, URZ ;  /* 0x000000fffffff290 */ /* 0x000fe2000fffe0ff */
[----:B------:R-:W-:Y:S11]  /*61e0*/  BRA.U !UP1, `(.L_x_103) ;  /* 0x0000000109407547 */ /* 0x000ff6000b800000 */
[----:B------:R-:W-:Y:S01]  /*61f0*/  UISETP.NE.U32.AND UP0, UPT, UR60, URZ, UPT ;  /* 0x000000ff3c00728c */ /* 0x000fe2000bf05070 */
[----:B------:R-:W-:Y:S01]  /*6200*/  R2UR UR6, R100 ;  /* 0x00000000640672ca */ /* 0x000fe200000e0000 */
[----:B------:R-:W2:Y:S01]  /*6210*/  LDCU.64 UR8, c[0x0][0x358] ;  /* 0x00006b00ff0877ac */ /* 0x000ea20008000a00 */
[----:B------:R-:W-:Y:S02]  /*6220*/  HFMA2 R84, -RZ, RZ, 0, 5.9604644775390625e-08 ;  /* 0x00000001ff547431 */ /* 0x000fe400000001ff */
[----:B-1----:R-:W-:Y:S01]  /*6230*/  IMAD.MOV.U32 R0, RZ, RZ, 0x1 ;  /* 0x00000001ff007424 */ /* 0x002fe200078e00ff */
[----:B------:R-:W-:Y:S06]  /*6240*/  UISETP.NE.AND.EX UP0, UPT, UR61, URZ, UPT, UP0 ;  /* 0x000000ff3d00728c */ /* 0x000fec000bf05300 */
[----:B------:R-:W-:Y:S05]  /*6250*/  PLOP3.LUT P3, PT, PT, PT, UP0, 0x80, 0x8 ;  /* 0x000000000008781c */ /* 0x000fea0003f6f008 */
[----:B------:R-:W1:Y:S01]  /*6260*/  @UP0 LDCU.64 UR4, c[0x0][0x888] ;  /* 0x00011100ff0407ac */ /* 0x000e620008000a00 */
[----:B------:R-:W-:Y:S07]  /*6270*/  @UP0 UIMAD UR6, UR36, UR6, URZ ;  /* 0x00000006240602a4 */ /* 0x000fee000f8e02ff */
[----:B------:R-:W-:Y:S01]  /*6280*/  @!P3 PRMT R84, R0, 0x7610, R84 ;  /* 0x000076100054b816 */ /* 0x000fe20000000054 */
[----:B-1----:R-:W-:Y:S06]  /*6290*/  @UP0 UIMAD.WIDE UR4, UR6, 0x4, UR4 ;  /* 0x00000004060408a5 */ /* 0x002fec000f8e0204 */
[----:B------:R-:W-:Y:S02]  /*62a0*/  IMAD.U32 R2, RZ, RZ, UR4 ;  /* 0x00000004ff027e24 */ /* 0x000fe4000f8e00ff */
[----:B------:R-:W-:Y:S03]  /*62b0*/  IMAD.U32 R3, RZ, RZ, UR5 ;  /* 0x00000005ff037e24 */ /* 0x000fe6000f8e00ff */
[----:B------:R-:W1:Y:S02]  /*62c0*/  @!UP0 LDCU UR4, c[0x0][0x880] ;  /* 0x00011000ff0487ac */ /* 0x000e640008000800 */
[----:B--2--5:R2:W5:Y:S02]  /*62d0*/  @P3 LDG.E R41, desc[UR8][R2.64] ;  /* 0x0000000802293981 */ /* 0x024564000c1e1900 */
[----:B-12---:R-:W-:Y:S02]  /*62e0*/  @!P3 MOV R41, UR4 ;  /* 0x000000040029bc02 */ /* 0x006fe40008000f00 */
.L_x_103:
[----:B------:R-:W-:Y:S05]  /*62f0*/  @!P4 BRA `(.L_x_104) ;  /* 0x000000000024c947 */ /* 0x000fea0003800000 */
[----:B------:R-:W-:Y:S01]  /*6300*/  ISETP.NE.U32.AND P3, PT, R76, RZ, PT ;  /* 0x000000ff4c00720c */ /* 0x000fe20003f65070 */
[----:B------:R-:W2:Y:S03]  /*6310*/  LDCU.64 UR4, c[0x0][0x358] ;  /* 0x00006b00ff0477ac */ /* 0x000ea60008000a00 */
[----:B------:R-:W-:Y:S11]  /*6320*/  ISETP.NE.AND.EX P3, PT, R77, RZ, PT, P3 ;  /* 0x000000ff4d00720c */ /* 0x000ff60003f65330 */
[----:B------:R-:W-:Y:S02]  /*6330*/  @!UPT UIADD3 URZ, UPT, UPT, URZ, URZ, URZ ;  /* 0x000000fffffff290 */ /* 0x000fe4000fffe0ff */
[----:B------:R-:W3:Y:S01]  /*6340*/  @P3 LDC.64 R2, c[0x0][0x8a8] ;  /* 0x00022a00ff023b82 */ /* 0x000ee20000000a00 */
[----:B-1----:R-:W-:Y:S04]  /*6350*/  @P3 IMAD R0, R78, UR36, RZ ;  /* 0x000000244e003c24 */ /* 0x002fe8000f8e02ff */
[----:B---3--:R-:W-:Y:S05]  /*6360*/  @P3 IMAD.WIDE R2, R0, 0x4, R2 ;  /* 0x0000000400023825 */ /* 0x008fea00078e0202 */
[----:B--2--5:R2:W5:Y:S02]  /*6370*/  @P3 LDG.E R38, desc[UR4][R2.64] ;  /* 0x0000000402263981 */ /* 0x024564000c1e1900 */
[----:B--2---:R-:W3:Y:S02]  /*6380*/  @!P3 LDC R38, c[0x0][0x8a0] ;  /* 0x00022800ff26bb82 */ /* 0x004ee40000000800 */
.L_x_104:
[----:B-----5:R-:W-:Y:S01]  /*6390*/  FSETP.NEU.AND P3, PT, R41, RZ, PT ;  /* 0x000000ff2900720b */ /* 0x020fe20003f6d000 */
[----:B------:R-:W-:Y:S01]  /*63a0*/  ULOP3.LUT UR4, UR54, 0x1, URZ, 0x3c, !UPT ;  /* 0x0000000136047892 */ /* 0x000fe2000f8e3cff */
[----:B------:R-:W-:Y:S01]  /*63b0*/  SEL R4, RZ, 0xffffffff, P2 ;  /* 0xffffffffff047807 */ /* 0x000fe20001000000 */
[----:B------:R-:W-:Y:S01]  /*63c0*/  IMAD.U32 R108, RZ, RZ, UR46 ;  /* 0x0000002eff6c7e24 */ /* 0x000fe2000f8e00ff */
[----:B------:R-:W-:Y:S01]  /*63d0*/  @P1 LOP3.LUT P2, RZ, R84, 0xff, RZ, 0xc0, !PT ;  /* 0x000000ff54ff1812 */ /* 0x000fe2000784c0ff */
[----:B------:R-:W-:Y:S01]  /*63e0*/  IMAD.SHL.U32 R81, R93, 0x10, RZ ;  /* 0x000000105d517824 */ /* 0x000fe200078e00ff */
[----:B------:R-:W-:Y:S01]  /*63f0*/  @P1 SEL R3, RZ, 0xffffffff, P3 ;  /* 0xffffffffff031807 */ /* 0x000fe20001800000 */
[----:B------:R-:W-:Y:S01]  /*6400*/  IMAD.U32 R109, RZ, RZ, UR4 ;  /* 0x00000004ff6d7e24 */ /* 0x000fe2000f8e00ff */
[----:B------:R-:W-:Y:S01]  /*6410*/  LEA R89, R36, UR47, 0x3 ;  /* 0x0000002f24597c11 */ /* 0x000fe2000f8e18ff */
[----:B------:R-:W-:Y:S01]  /*6420*/  IMAD.SHL.U32 R108, R108, 0x2000, RZ ;  /* 0x000020006c6c7824 */ /* 0x000fe200078e00ff */
[----:B------:R-:W-:Y:S01]  /*6430*/  @P0 SEL R3, R4, R3, !P2 ;  /* 0x0000000304030207 */ /* 0x000fe20005000000 */
[----:B------:R-:W-:Y:S01]  /*6440*/  IMAD.SHL.U32 R80, R92, 0x10, RZ ;  /* 0x000000105c507824 */ /* 0x000fe200078e00ff */
[----:B------:R-:W-:Y:S01]  /*6450*/  SHF.L.U32 R2, R95, 0x1f, RZ ;  /* 0x0000001f5f027819 */ /* 0x000fe200000006ff */
[----:B------:R-:W-:Y:S01]  /*6460*/  IMAD.IADD R82, R97, 0x1, R108 ;  /* 0x0000000161527824 */ /* 0x000fe200078e026c */
[----:B------:R-:W-:Y:S01]  /*6470*/  @P1 LOP3.LUT R3, R3, 0x1, RZ, 0xc0, !PT ;  /* 0x0000000103031812 */ /* 0x000fe200078ec0ff */
[----:B------:R-:W-:Y:S01]  /*6480*/  BSSY B1, `(.L_x_105) ;  /* 0x0000039000017945 */ /* 0x000fe20003800000 */
[----:B------:R-:W-:Y:S01]  /*6490*/  PLOP3.LUT P2, PT, PT, PT, UP1, 0x80, 0x8 ;  /* 0x000000000008781c */ /* 0x000fe20003f4f018 */
[----:B------:R-:W-:Y:S01]  /*64a0*/  IMAD.IADD R83, R82, 0x1, R81 ;  /* 0x0000000152537824 */ /* 0x000fe200078e0251 */
[----:B------:R-:W-:Y:S01]  /*64b0*/  ISETP.NE.U32.OR P5, PT, R3, 0x1, !P1 ;  /* 0x000000010300780c */ /* 0x000fe20004fa5470 */
[----:B------:R-:W-:Y:S01]  /*64c0*/  IMAD.U32 R3, RZ, RZ, UR46 ;  /* 0x0000002eff037e24 */ /* 0x000fe2000f8e00ff */
[----:B------:R-:W-:Y:S01]  /*64d0*/  LOP3.LUT P4, R90, R84, 0xff, RZ, 0xc0, !PT ;  /* 0x000000ff545a7812 */ /* 0x000fe2000788c0ff */
[----:B------:R-:W-:Y:S01]  /*64e0*/  IMAD.MOV.U32 R103, RZ, RZ, 0x1 ;  /* 0x00000001ff677424 */ /* 0x000fe200078e00ff */
[----:B------:R-:W-:Y:S01]  /*64f0*/  P2R R102, PR, RZ, 0x20 ;  /* 0x00000020ff667803 */ /* 0x000fe20000000000 */
[----:B------:R-:W-:Y:S01]  /*6500*/  IMAD R39, R36, 0x40, R37 ;  /* 0x0000004024277824 */ /* 0x000fe200078e0225 */
[----:B-1----:R-:W-:Y:S01]  /*6510*/  LEA R0, R3, UR47, 0x3 ;  /* 0x0000002f03007c11 */ /* 0x002fe2000f8e18ff */
[----:B------:R-:W-:Y:S01]  /*6520*/  IMAD.U32 R110, RZ, RZ, UR46 ;  /* 0x0000002eff6e7e24 */ /* 0x000fe2000f8e00ff */
[----:B------:R-:W-:Y:S02]  /*6530*/  SEL R3, RZ, 0xffffffff, P3 ;  /* 0xffffffffff037807 */ /* 0x000fe40001800000 */
[----:B------:R-:W-:Y:S02]  /*6540*/  CS2R R74, SRZ ;  /* 0x00000000004a7805 */ /* 0x000fe4000001ff00 */
[----:B------:R-:W-:Y:S02]  /*6550*/  CS2R R72, SRZ ;  /* 0x0000000000487805 */ /* 0x000fe4000001ff00 */
[----:B------:R-:W-:Y:S02]  /*6560*/  CS2R R66, SRZ ;  /* 0x0000000000427805 */ /* 0x000fe4000001ff00 */
[----:B------:R-:W-:Y:S02]  /*6570*/  @P2 SEL R3, R4, R3, !P4 ;  /* 0x0000000304032207 */ /* 0x000fe40006000000 */
[----:B------:R-:W-:Y:S02]  /*6580*/  CS2R R64, SRZ ;  /* 0x0000000000407805 */ /* 0x000fe4000001ff00 */
[----:B------:R-:W-:Y:S02]  /*6590*/  @P5 SHF.L.U32 R5, R109, 0x1f, RZ ;  /* 0x0000001f6d055819 */ /* 0x000fe400000006ff */
[----:B------:R-:W-:Y:S02]  /*65a0*/  CS2R R58, SRZ ;  /* 0x00000000003a7805 */ /* 0x000fe4000001ff00 */
[----:B------:R-:W-:Y:S02]  /*65b0*/  LOP3.LUT R3, R3, 0x1, RZ, 0xc0, !PT ;  /* 0x0000000103037812 */ /* 0x000fe400078ec0ff */
[----:B------:R-:W-:Y:S01]  /*65c0*/  CS2R R56, SRZ ;  /* 0x0000000000387805 */ /* 0x000fe2000001ff00 */
[----:B------:R-:W1:Y:S01]  /*65d0*/  @P5 SYNCS.PHASECHK.TRANS64.TRYWAIT P1, [R0+URZ+0x50], R5 ;  /* 0x00005005000055a7 */ /* 0x000e6200080211ff */
[----:B------:R-:W-:Y:S02]  /*65e0*/  CS2R R50, SRZ ;  /* 0x0000000000327805 */ /* 0x000fe4000001ff00 */
[----:B------:R-:W-:Y:S02]  /*65f0*/  ISETP.NE.U32.AND P2, PT, R3, 0x1, PT ;  /* 0x000000010300780c */ /* 0x000fe40003f45070 */
[----:B------:R-:W-:Y:S01]  /*6600*/  CS2R R48, SRZ ;  /* 0x0000000000307805 */ /* 0x000fe2000001ff00 */
[----:B------:R-:W-:Y:S01]  /*6610*/  IMAD.IADD R47, R82, 0x1, R80 ;  /* 0x00000001522f7824 */ /* 0x000fe200078e0250 */
[----:B------:R-:W-:Y:S01]  /*6620*/  P2R R111, PR, RZ, 0x4 ;  /* 0x00000004ff6f7803 */ /* 0x000fe20000000000 */
[----:B------:R-:W-:Y:S01]  /*6630*/  IMAD.IADD R46, R96, 0x1, R83 ;  /* 0x00000001602e7824 */ /* 0x000fe200078e0253 */
[----:B------:R2:W4:Y:S01]  /*6640*/  SYNCS.PHASECHK.TRANS64.TRYWAIT P0, [R89+URZ+0xb0], R2 ;  /* 0x0000b002590075a7 */ /* 0x00052200080011ff */
[----:B-1----:R-:W-:Y:S01]  /*6650*/  @P5 SEL R103, RZ, 0x1, !P1 ;  /* 0x00000001ff675807 */ /* 0x002fe20004800000 */
[----:B--2---:R-:W-:Y:S06]  /*6660*/  @!P5 BRA `(.L_x_106) ;  /* 0x000000000068d947 */ /* 0x004fec0003800000 */
[----:B------:R-:W-:Y:S01]  /*6670*/  ISETP.NE.AND P1, PT, R103, RZ, PT ;  /* 0x000000ff6700720c */ /* 0x000fe20003f25270 */
[----:B------:R-:W-:Y:S01]  /*6680*/  BSSY B0, `(.L_x_107) ;  /* 0x000000d000007945 */ /* 0x000fe20003800000 */
[----:B------:R-:W-:Y:S02]  /*6690*/  CS2R R50, SRZ ;  /* 0x0000000000327805 */ /* 0x000fe4000001ff00 */
[----:B------:R-:W-:Y:S02]  /*66a0*/  CS2R R48, SRZ ;  /* 0x0000000000307805 */ /* 0x000fe4000001ff00 */
[----:B------:R-:W-:Y:S02]  /*66b0*/  CS2R R58, SRZ ;  /* 0x00000000003a7805 */ /* 0x000fe4000001ff00 */
[----:B------:R-:W-:Y:S02]  /*66c0*/  CS2R R56, SRZ ;  /* 0x0000000000387805 */ /* 0x000fe4000001ff00 */
[----:B------:R-:W-:Y:S02]  /*66d0*/  CS2R R66, SRZ ;  /* 0x0000000000427805 */ /* 0x000fe4000001ff00 */
[----:B------:R-:W-:Y:S02]  /*66e0*/  CS2R R64, SRZ ;  /* 0x0000000000407805 */ /* 0x000fe4000001ff00 */
[----:B------:R-:W-:Y:S02]  /*66f0*/  CS2R R74, SRZ ;  /* 0x00000000004a7805 */ /* 0x000fe4000001ff00 */
[----:B------:R-:W-:Y:S01]  /*6700*/  CS2R R72, SRZ ;  /* 0x0000000000487805 */ /* 0x000fe2000001ff00 */
[----:B------:R-:W-:Y:S06]  /*6710*/  @P1 BRA `(.L_x_108) ;  /* 0x00000000000c1947 */ /* 0x000fec0003800000 */
[----:B------:R-:W-:Y:S04]  /*6720*/  SHF.L.U32 R3, R109, 0x1f, RZ ;  /* 0x0000001f6d037819 */ /* 0x000fe800000006ff */
[----:B------:R-:W1:Y:S02]  /*6730*/  SYNCS.PHASECHK.TRANS64.TRYWAIT P1, [R0+URZ+0x50], R3 ;  /* 0x00005003000075a7 */ /* 0x000e6400080211ff */
[----:B-1----:R-:W-:Y:S05]  /*6740*/  @!P1 BRA `(.L_x_109) ;  /* 0x0000002400d09947 */ /* 0x002fea0003800000 */
.L_x_108:
[----:B------:R-:W-:Y:S05]  /*6750*/  BSYNC B0 ;  /* 0x0000000000007941 */ /* 0x000fea0003800000 */
.L_x_107:
[----:B------:R-:W-:Y:S01]  /*6760*/  ISETP.NE.AND P1, PT, R111, RZ, PT ;  /* 0x000000ff6f00720c */ /* 0x000fe20003f25270 */
[----:B------:R-:W-:Y:S04]  /*6770*/  UIADD3 UR4, UPT, UPT, UR46, 0x1, URZ ;  /* 0x000000012e047890 */ /* 0x000fe8000fffe0ff */
[----:B------:R-:W-:Y:S04]  /*6780*/  UISETP.NE.AND UP0, UPT, UR4, 0x3, UPT ;  /* 0x000000030400788c */ /* 0x000fe8000bf05270 */
[----:B------:R-:W-:Y:S02]  /*6790*/  USEL UR5, URZ, 0x1, UP0 ;  /* 0x00000001ff057887 */ /* 0x000fe40008000000 */
[----:B------:R-:W-:Y:S02]  /*67a0*/  USEL UR4, UR4, URZ, UP0 ;  /* 0x000000ff04047287 */ /* 0x000fe40008000000 */
[----:B------:R2:W1:Y:S02]  /*67b0*/  @P1 LDS.128 R48, [R82] ;  /* 0x0000000052301984 */ /* 0x0004640000000c00 */
[----:B------:R-:W-:Y:S02]  /*67c0*/  LOP3.LUT R109, R109, UR5, RZ, 0x3c, !PT ;  /* 0x000000056d6d7c12 */ /* 0x000fe4000f8e3cff */
[----:B------:R2:W1:Y:S01]  /*67d0*/  @P1 LDS.128 R56, [R83+0x10] ;  /* 0x0000100053381984 */ /* 0x0004620000000c00 */
[----:B------:R-:W-:Y:S03]  /*67e0*/  IMAD.U32 R110, RZ, RZ, UR4 ;  /* 0x00000004ff6e7e24 */ /* 0x000fe6000f8e00ff */
[----:B------:R2:W1:Y:S04]  /*67f0*/  @P1 LDS.128 R64, [R47+0x20] ;  /* 0x000020002f401984 */ /* 0x0004680000000c00 */
[----:B------:R2:W1:Y:S02]  /*6800*/  @P1 LDS.128 R72, [R46+0x10] ;  /* 0x000010002e481984 */ /* 0x0004640000000c00 */
.L_x_106:
[----:B------:R-:W-:Y:S05]  /*6810*/  BSYNC B1 ;  /* 0x0000000000017941 */ /* 0x000fea0003800000 */
.L_x_105:
[----:B-1----:R-:W-:Y:S04]  /*6820*/  SHF.R.U32.HI R0, RZ, 0x15, R39 ;  /* 0x00000015ff007819 */ /* 0x002fe80000011627 */
[----:B------:R-:W-:Y:S01]  /*6830*/  LOP3.LUT P1, RZ, R0, 0x3, R85, 0x48, !PT ;  /* 0x0000000300ff7812 */ /* 0x000fe20007824855 */
[----:B------:R-:W-:Y:S01]  /*6840*/  @!UPT UIADD3 URZ, UPT, UPT, URZ, URZ, URZ ;  /* 0x000000fffffff290 */ /* 0x000fe2000fffe0ff */
[----:B----4-:R-:W-:Y:S11]  /*6850*/  @P0 BRA `(.L_x_110) ;  /* 0x0000000000080947 */ /* 0x010ff60003800000 */
[----:B------:R-:W1:Y:S02]  /*6860*/  SYNCS.PHASECHK.TRANS64.TRYWAIT P0, [R89+URZ+0xb0], R2 ;  /* 0x0000b002590075a7 */ /* 0x000e6400080011ff */
[----:B-1----:R-:W-:Y:S05]  /*6870*/  @!P0 BRA `(.L_x_111) ;  /* 0x0000002400988947 */ /* 0x002fea0003800000 */
.L_x_110:
[----:B------:R-:W-:Y:S05]  /*6880*/  @!P1 BRA `(.L_x_112) ;  /* 0x0000000000409947 */ /* 0x000fea0003800000 */
[----:B------:R-:W4:Y:S01]  /*6890*/  LDCU.64 UR8, c[0x4][0x70] ;  /* 0x01000e00ff0877ac */ /* 0x000f220008000a00 */
[----:B------:R-:W-:Y:S01]  /*68a0*/  MOV R3, 0x0 ;  /* 0x0000000000037802 */ /* 0x000fe20000000f00 */
[----:B------:R-:W-:Y:S02]  /*68b0*/  HFMA2 R12, -RZ, RZ, 0, 5.9604644775390625e-08 ;  /* 0x00000001ff0c7431 */ /* 0x000fe400000001ff */
[----:B------:R-:W-:Y:S02]  /*68c0*/  IMAD.MOV.U32 R8, RZ, RZ, 0x192 ;  /* 0x00000192ff087424 */ /* 0x000fe400078e00ff */
[----:B------:R-:W-:Y:S01]  /*68d0*/  IMAD.MOV.U32 R13, RZ, RZ, RZ ;  /* 0x000000ffff0d7224 */ /* 0x000fe200078e00ff */
[----:B------:R-:W5:Y:S01]  /*68e0*/  LDCU.64 UR6, c[0x4][0x78] ;  /* 0x01000f00ff0677ac */ /* 0x000f620008000a00 */
[----:B-1----:R-:W1:Y:S01]  /*68f0*/  LDC.64 R2, c[0x4][R3] ;  /* 0x0100000003027b82 */ /* 0x002e620000000a00 */
[----:B------:R-:W2:Y:S01]  /*6900*/  LDCU.64 UR4, c[0x4][0x10] ;  /* 0x01000200ff0477ac */ /* 0x000ea20008000a00 */
[----:B----4-:R-:W-:Y:S01]  /*6910*/  MOV R5, UR9 ;  /* 0x0000000900057c02 */ /* 0x010fe20008000f00 */
[----:B------:R-:W-:Y:S01]  /*6920*/  IMAD.U32 R4, RZ, RZ, UR8 ;  /* 0x00000008ff047e24 */ /* 0x000fe2000f8e00ff */
[----:B-----5:R-:W-:Y:S01]  /*6930*/  MOV R7, UR7 ;  /* 0x0000000700077c02 */ /* 0x020fe20008000f00 */
[----:B------:R-:W-:Y:S01]  /*6940*/  IMAD.U32 R6, RZ, RZ, UR6 ;  /* 0x00000006ff067e24 */ /* 0x000fe2000f8e00ff */
[----:B--2---:R-:W-:Y:S01]  /*6950*/  MOV R11, UR5 ;  /* 0x00000005000b7c02 */ /* 0x004fe20008000f00 */
[----:B------:R-:W-:Y:S02]  /*6960*/  IMAD.U32 R10, RZ, RZ, UR4 ;  /* 0x00000004ff0a7e24 */ /* 0x000fe4000f8e00ff */
[----:B------:R-:W-:Y:S07]  /*6970*/  LEPC R20, `(.L_x_112) ;  /* 0x000000001014794e */ /* 0x000fee0000000000 */
[----:B-1-3--:R-:W-:Y:S05]  /*6980*/  CALL.ABS.NOINC R2 ;  /* 0x0000000002007343 */ /* 0x00afea0003c00000 */
.L_x_112:
[C---:B------:R-:W-:Y:S01]  /*6990*/  SHF.L.U32 R40, R48.reuse, 0x10, RZ ;  /* 0x0000001030287819 */ /* 0x040fe200000006ff */
[----:B------:R-:W-:Y:S05]  /*69a0*/  WARPSYNC.ALL ;  /* 0x0000000000007948 */ /* 0x000fea0003800000 */
[----:B------:R-:W-:Y:S01]  /*69b0*/  R2UR UR4, R39 ;  /* 0x00000000270472ca */ /* 0x000fe200000e0000 */
[----:B------:R-:W-:Y:S01]  /*69c0*/  BSSY.RECONVERGENT B0, `(.L_x_113) ;  /* 0x0000087000007945 */ /* 0x000fe20003800200 */
[----:B------:R-:W-:Y:S02]  /*69d0*/  LOP3.LUT R43, R48, 0xffff0000, RZ, 0xc0, !PT ;  /* 0xffff0000302b7812 */ /* 0x000fe400078ec0ff */
[----:B------:R-:W-:Y:S02]  /*69e0*/  SHF.L.U32 R42, R49, 0x10, RZ ;  /* 0x00000010312a7819 */ /* 0x000fe400000006ff */
[----:B------:R-:W-:Y:S02]  /*69f0*/  SHF.L.U32 R45, R51, 0x10, RZ ;  /* 0x00000010332d7819 */ /* 0x000fe400000006ff */
[----:B------:R-:W-:Y:S02]  /*6a00*/  LOP3.LUT R44, R75, 0xffff0000, RZ, 0xc0, !PT ;  /* 0xffff00004b2c7812 */ /* 0x000fe400078ec0ff */
[----:B------:R-:W-:Y:S03]  /*6a10*/  ISETP.NE.AND P0, PT, R98, RZ, PT ;  /* 0x000000ff6200720c */ /* 0x000fe60003f05270 */
[----:B------:R-:W3:Y:S02]  /*6a20*/  LDTM.x32 R4, tmem[UR4] ;  /* 0x00000004000479ee */ /* 0x000ee400082c0000 */
[C---:B---3--:R-:W-:Y:S01]  /*6a30*/  FMUL R0, R38.reuse, R4 ;  /* 0x0000000426007220 */ /* 0x048fe20000400000 */
[C---:B-1----:R-:W-:Y:S01]  /*6a40*/  FMUL R2, R38.reuse, R5 ;  /* 0x0000000526027220 */ /* 0x042fe20000400000 */
[C---:B------:R-:W-:Y:S01]  /*6a50*/  FMUL R3, R38.reuse, R6 ;  /* 0x0000000626037220 */ /* 0x040fe20000400000 */
[----:B------:R-:W-:Y:S01]  /*6a60*/  FMUL R7, R38, R7 ;  /* 0x0000000726077220 */ /* 0x000fe20000400000 */
[----:B------:R-:W-:Y:S01]  /*6a70*/  FFMA R0, R41, R40, R0 ;  /* 0x0000002829007223 */ /* 0x000fe20000000000 */
[----:B------:R-:W-:Y:S01]  /*6a80*/  LOP3.LUT R40, R49, 0xffff0000, RZ, 0xc0, !PT ;  /* 0xffff000031287812 */ /* 0x000fe200078ec0ff */
[C---:B------:R-:W-:Y:S01]  /*6a90*/  FFMA R2, R41.reuse, R43, R2 ;  /* 0x0000002b29027223 */ /* 0x040fe20000000002 */
[C---:B------:R-:W-:Y:S01]  /*6aa0*/  SHF.L.U32 R43, R50.reuse, 0x10, RZ ;  /* 0x00000010322b7819 */ /* 0x040fe200000006ff */
[C---:B------:R-:W-:Y:S01]  /*6ab0*/  FFMA R3, R41.reuse, R42, R3 ;  /* 0x0000002a29037223 */ /* 0x040fe20000000003 */
[----:B------:R-:W-:Y:S01]  /*6ac0*/  LOP3.LUT R42, R50, 0xffff0000, RZ, 0xc0, !PT ;  /* 0xffff0000322a7812 */ /* 0x000fe200078ec0ff */
[----:B------:R-:W-:Y:S01]  /*6ad0*/  FMUL R4, R38, R8 ;  /* 0x0000000826047220 */ /* 0x000fe20000400000 */
[----:B------:R-:W-:Y:S01]  /*6ae0*/  F2FP.BF16.F32.PACK_AB R52, R2, R0 ;  /* 0x000000000234723e */ /* 0x000fe200000010ff */
[----:B------:R-:W-:Y:S01]  /*6af0*/  FFMA R7, R41, R40, R7 ;  /* 0x0000002829077223 */ /* 0x000fe20000000007 */
[----:B------:R-:W-:Y:S01]  /*6b00*/  LOP3.LUT R40, R51, 0xffff0000, RZ, 0xc0, !PT ;  /* 0xffff000033287812 */ /* 0x000fe200078ec0ff */
[C---:B------:R-:W-:Y:S01]  /*6b10*/  FMUL R5, R38.reuse, R9 ;  /* 0x0000000926057220 */ /* 0x040fe20000400000 */
[C---:B------:R-:W-:Y:S01]  /*6b20*/  FMUL R6, R38.reuse, R10 ;  /* 0x0000000a26067220 */ /* 0x040fe20000400000 */
[----:B------:R-:W-:Y:S01]  /*6b30*/  FMUL R11, R38, R11 ;  /* 0x0000000b260b7220 */ /* 0x000fe20000400000 */
[----:B------:R-:W-:Y:S01]  /*6b40*/  F2FP.BF16.F32.PACK_AB R53, R7, R3 ;  /* 0x000000030735723e */ /* 0x000fe200000010ff */
[C---:B------:R-:W-:Y:S01]  /*6b50*/  FFMA R4, R41.reuse, R43, R4 ;  /* 0x0000002b29047223 */ /* 0x040fe20000000004 */
[C---:B------:R-:W-:Y:S01]  /*6b60*/  SHF.L.U32 R43, R56.reuse, 0x10, RZ ;  /* 0x00000010382b7819 */ /* 0x040fe200000006ff */
[----:B------:R-:W-:Y:S01]  /*6b70*/  FFMA R5, R41, R42, R5 ;  /* 0x0000002a29057223 */ /* 0x000fe20000000005 */
[----:B------:R-:W-:Y:S01]  /*6b80*/  LOP3.LUT R42, R57, 0xffff0000, RZ, 0xc0, !PT ;  /* 0xffff0000392a7812 */ /* 0x000fe200078ec0ff */
[----:B------:R-:W-:Y:S01]  /*6b90*/  FFMA R6, R41, R45, R6 ;  /* 0x0000002d29067223 */ /* 0x000fe20000000006 */
[----:B------:R-:W-:Y:S01]  /*6ba0*/  SHF.L.U32 R45, R57, 0x10, RZ ;  /* 0x00000010392d7819 */ /* 0x000fe200000006ff */
[----:B------:R-:W-:Y:S01]  /*6bb0*/  FFMA R11, R41, R40, R11 ;  /* 0x00000028290b7223 */ /* 0x000fe2000000000b */
[----:B------:R-:W-:Y:S01]  /*6bc0*/  LOP3.LUT R40, R56, 0xffff0000, RZ, 0xc0, !PT ;  /* 0xffff000038287812 */ /* 0x000fe200078ec0ff */
[C---:B------:R-:W-:Y:S01]  /*6bd0*/  FMUL R8, R38.reuse, R12 ;  /* 0x0000000c26087220 */ /* 0x040fe20000400000 */
[----:B------:R-:W-:Y:S01]  /*6be0*/  F2FP.BF16.F32.PACK_AB R54, R5, R4 ;  /* 0x000000040536723e */ /* 0x000fe200000010ff */
[C---:B------:R-:W-:Y:S01]  /*6bf0*/  FMUL R9, R38.reuse, R13 ;  /* 0x0000000d26097220 */ /* 0x040fe20000400000 */
[----:B------:R-:W-:Y:S01]  /*6c00*/  F2FP.BF16.F32.PACK_AB R55, R11, R6 ;  /* 0x000000060b37723e */ /* 0x000fe200000010ff */
[C---:B------:R-:W-:Y:S01]  /*6c10*/  FMUL R10, R38.reuse, R14 ;  /* 0x0000000e260a7220 */ /* 0x040fe20000400000 */
[----:B------:R-:W-:Y:S01]  /*6c20*/  FMUL R15, R38, R15 ;  /* 0x0000000f260f7220 */ /* 0x000fe20000400000 */
[----:B------:R-:W-:Y:S01]  /*6c30*/  FFMA R8, R41, R43, R8 ;  /* 0x0000002b29087223 */ /* 0x000fe20000000008 */
[----:B------:R-:W-:Y:S01]  /*6c40*/  SHF.L.U32 R43, R59, 0x10, RZ ;  /* 0x000000103b2b7819 */ /* 0x000fe200000006ff */
[C---:B------:R-:W-:Y:S01]  /*6c50*/  FFMA R9, R41.reuse, R40, R9 ;  /* 0x0000002829097223 */ /* 0x040fe20000000009 */
[C---:B------:R-:W-:Y:S01]  /*6c60*/  SHF.L.U32 R40, R58.reuse, 0x10, RZ ;  /* 0x000000103a287819 */ /* 0x040fe200000006ff */
        /* <DEDUP_REMOVED lines=8> */
[----:B------:R-:W-:Y:S01]  /*6cf0*/  FMUL R14, R38, R18 ;  /* 0x00000012260e7220 */ /* 0x000fe20000400000 */
[----:B------:R-:W-:Y:S01]  /*6d00*/  FFMA R12, R41, R40, R12 ;  /* 0x00000028290c7223 */ /* 0x000fe2000000000c */
[----:B------:R-:W-:Y:S01]  /*6d10*/  LOP3.LUT R40, R59, 0xffff0000, RZ, 0xc0, !PT ;  /* 0xffff00003b287812 */ /* 0x000fe200078ec0ff */
[C---:B------:R-:W-:Y:S01]  /*6d20*/  FFMA R13, R41.reuse, R42, R13 ;  /* 0x0000002a290d7223 */ /* 0x040fe2000000000d */
[----:B------:R-:W-:Y:S01]  /*6d30*/  LOP3.LUT R42, R64, 0xffff0000, RZ, 0xc0, !PT ;  /* 0xffff0000402a7812 */ /* 0x000fe200078ec0ff */
[----:B------:R-:W-:Y:S01]  /*6d40*/  FMUL R19, R38, R19 ;  /* 0x0000001326137220 */ /* 0x000fe20000400000 */
[----:B------:R-:W-:Y:S01]  /*6d50*/  FFMA R14, R41, R43, R14 ;  /* 0x0000002b290e7223 */ /* 0x000fe2000000000e */
[----:B------:R-:W-:Y:S01]  /*6d60*/  SHF.L.U32 R43, R64, 0x10, RZ ;  /* 0x00000010402b7819 */ /* 0x000fe200000006ff */
[----:B------:R1:W-:Y:S01]  /*6d70*/  STS.128 [R82], R52 ;  /* 0x0000003452007388 */ /* 0x0003e20000000c00 */
[----:B------:R-:W-:Y:S01]  /*6d80*/  F2FP.BF16.F32.PACK_AB R62, R13, R12 ;  /* 0x0000000c0d3e723e */ /* 0x000fe200000010ff */
[C---:B------:R-:W-:Y:S01]  /*6d90*/  FMUL R16, R38.reuse, R20 ;  /* 0x0000001426107220 */ /* 0x040fe20000400000 */
        /* <DEDUP_REMOVED lines=8> */
[C---:B------:R-:W-:Y:S01]  /*6e20*/  FFMA R17, R41.reuse, R42, R17 ;  /* 0x0000002a29117223 */ /* 0x040fe20000000011 */
[----:B------:R-:W-:Y:S01]  /*6e30*/  FFMA R18, R41, R45, R18 ;  /* 0x0000002d29127223 */ /* 0x000fe20000000012 */
[----:B------:R1:W-:Y:S01]  /*6e40*/  STS.128 [R83+0x10], R60 ;  /* 0x0000103c53007388 */ /* 0x0003e20000000c00 */
[----:B------:R-:W-:Y:S01]  /*6e50*/  SHF.L.U32 R45, R67, 0x10, RZ ;  /* 0x00000010432d7819 */ /* 0x000fe200000006ff */
[----:B------:R-:W-:Y:S01]  /*6e60*/  FFMA R23, R41, R40, R23 ;  /* 0x0000002829177223 */ /* 0x000fe20000000017 */
[----:B------:R-:W-:Y:S01]  /*6e70*/  LOP3.LUT R40, R66, 0xffff0000, RZ, 0xc0, !PT ;  /* 0xffff000042287812 */ /* 0x000fe200078ec0ff */
[C---:B------:R-:W-:Y:S01]  /*6e80*/  FMUL R20, R38.reuse, R24 ;  /* 0x0000001826147220 */ /* 0x040fe20000400000 */
[----:B------:R-:W-:Y:S01]  /*6e90*/  LOP3.LUT R42, R67, 0xffff0000, RZ, 0xc0, !PT ;  /* 0xffff0000432a7812 */ /* 0x000fe200078ec0ff */
[C---:B------:R-:W-:Y:S01]  /*6ea0*/  FMUL R21, R38.reuse, R25 ;  /* 0x0000001926157220 */ /* 0x040fe20000400000 */
[----:B------:R-:W-:Y:S01]  /*6eb0*/  F2FP.BF16.F32.PACK_AB R68, R17, R16 ;  /* 0x000000101144723e */ /* 0x000fe200000010ff */
[C---:B------:R-:W-:Y:S01]  /*6ec0*/  FMUL R22, R38.reuse, R26 ;  /* 0x0000001a26167220 */ /* 0x040fe20000400000 */
[----:B------:R-:W-:Y:S01]  /*6ed0*/  FMUL R27, R38, R27 ;  /* 0x0000001b261b7220 */ /* 0x000fe20000400000 */
[C---:B------:R-:W-:Y:S01]  /*6ee0*/  FFMA R20, R41.reuse, R43, R20 ;  /* 0x0000002b29147223 */ /* 0x040fe20000000014 */
[C---:B------:R-:W-:Y:S01]  /*6ef0*/  FFMA R21, R41.reuse, R40, R21 ;  /* 0x0000002829157223 */ /* 0x040fe20000000015 */
[C---:B------:R-:W-:Y:S01]  /*6f00*/  FFMA R22, R41.reuse, R45, R22 ;  /* 0x0000002d29167223 */ /* 0x040fe20000000016 */
[----:B------:R-:W-:Y:S01]  /*6f10*/  FFMA R27, R41, R42, R27 ;  /* 0x0000002a291b7223 */ /* 0x000fe2000000001b */
[----:B------:R-:W-:Y:S01]  /*6f20*/  SHF.L.U32 R40, R72, 0x10, RZ ;  /* 0x0000001048287819 */ /* 0x000fe200000006ff */
[----:B------:R-:W-:Y:S01]  /*6f30*/  FMUL R24, R38, R28 ;  /* 0x0000001c26187220 */ /* 0x000fe20000400000 */
[----:B------:R-:W-:Y:S01]  /*6f40*/  LOP3.LUT R42, R72, 0xffff0000, RZ, 0xc0, !PT ;  /* 0xffff0000482a7812 */ /* 0x000fe200078ec0ff */
[C---:B------:R-:W-:Y:S01]  /*6f50*/  FMUL R25, R38.reuse, R29 ;  /* 0x0000001d26197220 */ /* 0x040fe20000400000 */
[----:B------:R-:W-:Y:S01]  /*6f60*/  SHF.L.U32 R43, R73, 0x10, RZ ;  /* 0x00000010492b7819 */ /* 0x000fe200000006ff */
[C---:B------:R-:W-:Y:S01]  /*6f70*/  FMUL R26, R38.reuse, R30 ;  /* 0x0000001e261a7220 */ /* 0x040fe20000400000 */
[C---:B------:R-:W-:Y:S01]  /*6f80*/  FFMA R24, R41.reuse, R40, R24 ;  /* 0x0000002829187223 */ /* 0x040fe20000000018 */
[----:B------:R-:W-:Y:S01]  /*6f90*/  FFMA R25, R41, R42, R25 ;  /* 0x0000002a29197223 */ /* 0x000fe20000000019 */
[----:B------:R-:W-:Y:S01]  /*6fa0*/  LOP3.LUT R40, R73, 0xffff0000, RZ, 0xc0, !PT ;  /* 0xffff000049287812 */ /* 0x000fe200078ec0ff */
[----:B------:R-:W-:Y:S01]  /*6fb0*/  FFMA R26, R41, R43, R26 ;  /* 0x0000002b291a7223 */ /* 0x000fe2000000001a */
[----:B------:R-:W-:Y:S01]  /*6fc0*/  FMUL R31, R38, R31 ;  /* 0x0000001f261f7220 */ /* 0x000fe20000400000 */
[----:B------:R-:W-:Y:S01]  /*6fd0*/  SHF.L.U32 R43, R74, 0x10, RZ ;  /* 0x000000104a2b7819 */ /* 0x000fe200000006ff */
[----:B------:R-:W-:Y:S01]  /*6fe0*/  FMUL R28, R38, R32 ;  /* 0x00000020261c7220 */ /* 0x000fe20000400000 */
[----:B------:R-:W-:Y:S01]  /*6ff0*/  LOP3.LUT R42, R74, 0xffff0000, RZ, 0xc0, !PT ;  /* 0xffff00004a2a7812 */ /* 0x000fe200078ec0ff */
[C---:B------:R-:W-:Y:S01]  /*7000*/  FMUL R29, R38.reuse, R33 ;  /* 0x00000021261d7220 */ /* 0x040fe20000400000 */
[----:B------:R-:W-:Y:S01]  /*7010*/  SHF.L.U32 R45, R75, 0x10, RZ ;  /* 0x000000104b2d7819 */ /* 0x000fe200000006ff */
[C---:B------:R-:W-:Y:S01]  /*7020*/  FMUL R30, R38.reuse, R34 ;  /* 0x00000022261e7220 */ /* 0x040fe20000400000 */
[----:B------:R-:W-:Y:S01]  /*7030*/  FFMA R31, R41, R40, R31 ;  /* 0x00000028291f7223 */ /* 0x000fe2000000001f */
[----:B------:R-:W-:Y:S01]  /*7040*/  FMUL R35, R38, R35 ;  /* 0x0000002326237220 */ /* 0x000fe20000400000 */
[----:B------:R-:W-:Y:S01]  /*7050*/  F2FP.BF16.F32.PACK_AB R69, R23, R18 ;  /* 0x000000121745723e */ /* 0x000fe200000010ff */
[----:B------:R-:W-:Y:S01]  /*7060*/  FFMA R28, R41, R43, R28 ;  /* 0x0000002b291c7223 */ /* 0x000fe2000000001c */
[----:B------:R-:W-:Y:S01]  /*7070*/  F2FP.BF16.F32.PACK_AB R70, R21, R20 ;  /* 0x000000141546723e */ /* 0x000fe200000010ff */
[----:B------:R-:W-:Y:S01]  /*7080*/  FFMA R29, R41, R42, R29 ;  /* 0x0000002a291d7223 */ /* 0x000fe2000000001d */
[----:B------:R-:W-:Y:S01]  /*7090*/  F2FP.BF16.F32.PACK_AB R71, R27, R22 ;  /* 0x000000161b47723e */ /* 0x000fe200000010ff */
[C---:B------:R-:W-:Y:S01]  /*70a0*/  FFMA R30, R41.reuse, R45, R30 ;  /* 0x0000002d291e7223 */ /* 0x040fe2000000001e */
[----:B------:R-:W-:Y:S01]  /*70b0*/  FFMA R35, R41, R44, R35 ;  /* 0x0000002c29237223 */ /* 0x000fe20000000023 */
[----:B------:R-:W-:Y:S02]  /*70c0*/  F2FP.BF16.F32.PACK_AB R104, R25, R24 ;  /* 0x000000181968723e */ /* 0x000fe400000010ff */
[----:B------:R1:W-:Y:S01]  /*70d0*/  STS.128 [R47+0x20], R68 ;  /* 0x000020442f007388 */ /* 0x0003e20000000c00 */
[----:B------:R-:W-:Y:S02]  /*70e0*/  F2FP.BF16.F32.PACK_AB R105, R31, R26 ;  /* 0x0000001a1f69723e */ /* 0x000fe400000010ff */
[----:B------:R-:W-:Y:S02]  /*70f0*/  F2FP.BF16.F32.PACK_AB R106, R29, R28 ;  /* 0x0000001c1d6a723e */ /* 0x000fe400000010ff */
[----:B------:R-:W-:Y:S05]  /*7100*/  F2FP.BF16.F32.PACK_AB R107, R35, R30 ;  /* 0x0000001e236b723e */ /* 0x000fea00000010ff */
[----:B------:R1:W-:Y:S01]  /*7110*/  STS.128 [R46+0x10], R104 ;  /* 0x000010682e007388 */ /* 0x0003e20000000c00 */
[----:B------:R-:W-:Y:S01]  /*7120*/  @!PT LDS RZ, [RZ] ;  /* 0x00000000fffff984 */ /* 0x000fe20000000800 */
[----:B------:R-:W-:Y:S01]  /*7130*/  @!PT LDS RZ, [RZ] ;  /* 0x00000000fffff984 */ /* 0x000fe20000000800 */
[----:B------:R-:W-:Y:S01]  /*7140*/  @!PT LDS RZ, [RZ] ;  /* 0x00000000fffff984 */ /* 0x000fe20000000800 */
[----:B------:R-:W-:Y:S01]  /*7150*/  @!PT LDS RZ, [RZ] ;  /* 0x00000000fffff984 */ /* 0x000fe20000000800 */
[----:B------:R3:W-:Y:S07]  /*7160*/  MEMBAR.ALL.CTA ;  /* 0x0000000000007992 */ /* 0x0007ee0000008000 */
[----:B---3--:R-:W3:Y:S02]  /*7170*/  FENCE.VIEW.ASYNC.S ;  /* 0x00000000000073c6 */ /* 0x008ee40000000000 */
[----:B---3--:R-:W-:Y:S06]  /*7180*/  BAR.SYNC.DEFER_BLOCKING 0x1, 0x80 ;  /* 0x0042000000007b1d */ /* 0x008fec0000010000 */
[----:B------:R-:W-:Y:S05]  /*7190*/  @P0 BRA `(.L_x_114) ;  /* 0x0000000000240947 */ /* 0x000fea0003800000 */
[----:B------:R-:W3:Y:S01]  /*71a0*/  LDCU.64 UR6, c[0x0][0x348] ;  /* 0x00006900ff0677ac */ /* 0x000ee20008000a00 */
[----:B------:R-:W-:Y:S01]  /*71b0*/  R2UR UR5, R108 ;  /* 0x000000006c0572ca */ /* 0x000fe200000e0000 */
[----:B------:R-:W-:Y:S11]  /*71c0*/  UMOV UR51, UR36 ;  /* 0x0000002400337c82 */ /* 0x000ff60008000000 */
[----:B------:R-:W-:Y:S01]  /*71d0*/  @!UPT UIADD3 URZ, UPT, UPT, URZ, URZ, URZ ;  /* 0x000000fffffff290 */ /* 0x000fe2000fffe0ff */
[----:B------:R-:W-:Y:S02]  /*71e0*/  UIADD3 UR48, UPT, UPT, UR47, 0x200, UR5 ;  /* 0x000002002f307890 */ /* 0x000fe4000fffe005 */
[----:B---3--:R-:W-:Y:S04]  /*71f0*/  UIADD3 UR4, UP0, UPT, UR6, 0x680, URZ ;  /* 0x0000068006047890 */ /* 0x008fe8000ff1e0ff */
[----:B------:R-:W-:Y:S09]  /*7200*/  UIADD3.X UR5, UPT, UPT, URZ, UR7, URZ, UP0, !UPT ;  /* 0x00000007ff057290 */ /* 0x000ff200087fe4ff */
[----:B------:R3:W-:Y:S02]  /*7210*/  UTMASTG.3D [UR48], [UR4] ;  /* 0x00000030040073b5 */ /* 0x0007e40008010000 */
[----:B---3--:R0:W-:Y:S02]  /*7220*/  UTMACMDFLUSH ;  /* 0x00000000000079b7 */ /* 0x0081e40000000000 */
.L_x_114:
[----:B------:R-:W-:Y:S05]  /*7230*/  BSYNC.RECONVERGENT B0 ;  /* 0x0000000000007941 */ /* 0x000fea0003800200 */
.L_x_113:
[----:B------:R-:W-:Y:S01]  /*7240*/  UIADD3 UR44, UPT, UPT, UR46, 0x1, URZ ;  /* 0x000000012e2c7890 */ /* 0x000fe2000fffe0ff */
[----:B------:R-:W-:Y:S03]  /*7250*/  BSSY.RECONVERGENT B0, `(.L_x_115) ;  /* 0x0000005000007945 */ /* 0x000fe60003800200 */
[----:B------:R-:W-:Y:S04]  /*7260*/  UISETP.NE.AND UP0, UPT, UR44, 0x3, UPT ;  /* 0x000000032c00788c */ /* 0x000fe8000bf05270 */
[----:B------:R-:W-:Y:S01]  /*7270*/  USEL UR45, UR44, URZ, UP0 ;  /* 0x000000ff2c2d7287 */ /* 0x000fe20008000000 */
[----:B------:R-:W-:Y:S11]  /*7280*/  @P0 BRA `(.L_x_116) ;  /* 0x0000000000040947 */ /* 0x000ff60003800000 */
[----:B------:R-:W-:Y:S04]  /*7290*/  DEPBAR.LE SB0, 0x1 ;  /* 0x000080400000791a */ /* 0x000fe80000000000 */
.L_x_116:
[----:B------:R-:W-:Y:S05]  /*72a0*/  BSYNC.RECONVERGENT B0 ;  /* 0x0000000000007941 */ /* 0x000fea0003800200 */
.L_x_115:
[----:B------:R-:W-:Y:S01]  /*72b0*/  BAR.SYNC.DEFER_BLOCKING 0x1, 0x80 ;  /* 0x0042000000007b1d */ /* 0x000fe20000010000 */
[----:B------:R-:W-:Y:S01]  /*72c0*/  ISETP.NE.AND P1, PT, R102, RZ, PT ;  /* 0x000000ff6600720c */ /* 0x000fe20003f25270 */
[----:B------:R-:W-:Y:S01]  /*72d0*/  UISETP.NE.AND UP0, UPT, UR53, URZ, UPT ;  /* 0x000000ff3500728c */ /* 0x000fe2000bf05270 */
[----:B------:R-:W-:Y:S11]  /*72e0*/  LEA R3, R110, UR47, 0x3 ;  /* 0x0000002f6e037c11 */ /* 0x000ff6000f8e18ff */
[----:B------:R-:W-:Y:S01]  /*72f0*/  @P1 SHF.L.U32 R4, R109, 0x1f, RZ ;  /* 0x0000001f6d041819 */ /* 0x000fe200000006ff */
[----:B------:R-:W-:Y:S06]  /*7300*/  BRA.U !UP0, `(.L_x_117) ;  /* 0x0000000108247547 */ /* 0x000fec000b800000 */
[----:B------:R-:W3:Y:S01]  /*7310*/  S2R R0, SR_CgaCtaId ;  /* 0x0000000000007919 */ /* 0x000ee20000008800 */
[----:B------:R-:W-:Y:S01]  /*7320*/  IMAD.U32 R2, RZ, RZ, UR52 ;  /* 0x00000034ff027e24 */ /* 0x000fe2000f8e00ff */
[----:B------:R-:W-:Y:S04]  /*7330*/  UIADD3 UR4, UPT, UPT, UR52, 0x1, URZ ;  /* 0x0000000134047890 */ /* 0x000fe8000fffe0ff */
[----:B------:R-:W-:Y:S01]  /*7340*/  @P1 LEA R2, R2, UR47, 0x3 ;  /* 0x0000002f02021c11 */ /* 0x000fe2000f8e18ff */
[----:B------:R-:W-:Y:S04]  /*7350*/  UISETP.NE.AND UP0, UPT, UR4, 0x3, UPT ;  /* 0x000000030400788c */ /* 0x000fe8000bf05270 */
[----:B------:R-:W-:Y:S01]  /*7360*/  @P1 VIADD R5, R2, 0x68 ;  /* 0x0000006802051836 */ /* 0x000fe20000000000 */
[----:B------:R-:W-:Y:S04]  /*7370*/  USEL UR52, UR4, URZ, UP0 ;  /* 0x000000ff04347287 */ /* 0x000fe80008000000 */
[----:B---3--:R-:W-:Y:S04]  /*7380*/  @P1 PRMT R0, R0, 0x654, R5 ;  /* 0x0000065400001816 */ /* 0x008fe80000000005 */
[----:B------:R3:W-:Y:S04]  /*7390*/  @P1 SYNCS.ARRIVE.TRANS64.RED.A1T0 RZ, [R0+URZ], RZ ;  /* 0x000000ff00ff19a7 */ /* 0x0007e800081004ff */
.L_x_117:
[----:B------:R-:W4:Y:S01]  /*73a0*/  @P1 SYNCS.PHASECHK.TRANS64.TRYWAIT P0, [R3+URZ+0x50], R4 ;  /* 0x00005004030015a7 */ /* 0x000f2200080011ff */
[----:B------:R-:W-:Y:S01]  /*73b0*/  BSSY B1, `(.L_x_118) ;  /* 0x0000015000017945 */ /* 0x000fe20003800000 */
[----:B----4-:R-:W-:Y:S03]  /*73c0*/  @P1 SEL R103, RZ, 0x1, !P0 ;  /* 0x00000001ff671807 */ /* 0x010fe60004000000 */
[----:B------:R-:W-:Y:S05]  /*73d0*/  @!P1 BRA `(.L_x_119) ;  /* 0x0000000000489947 */ /* 0x000fea0003800000 */
[----:B------:R-:W-:Y:S01]  /*73e0*/  ISETP.NE.AND P1, PT, R111, RZ, PT ;  /* 0x000000ff6f00720c */ /* 0x000fe20003f25270 */
[----:B------:R-:W-:Y:S01]  /*73f0*/  BSSY B0, `(.L_x_120) ;  /* 0x000000a000007945 */ /* 0x000fe20003800000 */
[----:B------:R-:W-:Y:S11]  /*7400*/  ISETP.NE.AND P0, PT, R103, RZ, PT ;  /* 0x000000ff6700720c */ /* 0x000ff60003f05270 */
[----:B------:R-:W-:Y:S04]  /*7410*/  @P1 IMAD R110, R110, 0x2000, R97 ;  /* 0x000020006e6e1824 */ /* 0x000fe800078e0261 */
[----:B------:R-:W-:Y:S01]  /*7420*/  @P1 IMAD.IADD R5, R81, 0x1, R110 ;  /* 0x0000000151051824 */ /* 0x000fe200078e026e */
[----:B------:R-:W-:Y:S03]  /*7430*/  @P1 IADD3 R2, PT, PT, R80, R110, RZ ;  /* 0x0000006e50021210 */ /* 0x000fe60007ffe0ff */
[----:B---3--:R-:W-:Y:S01]  /*7440*/  @P1 IMAD.IADD R0, R96, 0x1, R5 ;  /* 0x0000000160001824 */ /* 0x008fe200078e0205 */
[----:B------:R-:W-:Y:S06]  /*7450*/  @P0 BRA `(.L_x_121) ;  /* 0x00000000000c0947 */ /* 0x000fec0003800000 */
[----:B------:R-:W-:Y:S04]  /*7460*/  SHF.L.U32 R4, R109, 0x1f, RZ ;  /* 0x0000001f6d047819 */ /* 0x000fe800000006ff */
[----:B------:R-:W3:Y:S02]  /*7470*/  SYNCS.PHASECHK.TRANS64.TRYWAIT P0, [R3+URZ+0x50], R4 ;  /* 0x00005004030075a7 */ /* 0x000ee400080011ff */
[----:B---3--:R-:W-:Y:S05]  /*7480*/  @!P0 BRA `(.L_x_122) ;  /* 0x0000001800a88947 */ /* 0x008fea0003800000 */
.L_x_121:
[----:B------:R-:W-:Y:S05]  /*7490*/  BSYNC B0 ;  /* 0x0000000000007941 */ /* 0x000fea0003800000 */
.L_x_120:
[----:B------:R-:W-:Y:S11]  /*74a0*/  ISETP.NE.AND P0, PT, R111, RZ, PT ;  /* 0x000000ff6f00720c */ /* 0x000ff60003f05270 */
[----:B------:R-:W-:Y:S02]  /*74b0*/  @!UPT UIADD3 URZ, UPT, UPT, URZ, URZ, URZ ;  /* 0x000000fffffff290 */ /* 0x000fe4000fffe0ff */
[----:B------:R4:W1:Y:S04]  /*74c0*/  @P0 LDS.128 R48, [R110] ;  /* 0x000000006e300984 */ /* 0x0008680000000c00 */
[----:B------:R4:W1:Y:S04]  /*74d0*/  @P0 LDS.128 R64, [R2+0x20] ;  /* 0x0000200002400984 */ /* 0x0008680000000c00 */
[----:B------:R4:W1:Y:S04]  /*74e0*/  @P0 LDS.128 R56, [R5+0x10] ;  /* 0x0000100005380984 */ /* 0x0008680000000c00 */
[----:B------:R4:W1:Y:S02]  /*74f0*/  @P0 LDS.128 R72, [R0+0x10] ;  /* 0x0000100000480984 */ /* 0x0008640000000c00 */
.L_x_119:
[----:B------:R-:W-:Y:S05]  /*7500*/  BSYNC B1 ;  /* 0x0000000000017941 */ /* 0x000fea0003800000 */
.L_x_118:
[----:B---34-:R-:W-:Y:S05]  /*7510*/  VIADD R0, R39, 0x20 ;  /* 0x0000002027007836 */ /* 0x018fea0000000000 */
[----:B------:R-:W-:Y:S04]  /*7520*/  SHF.R.U32.HI R0, RZ, 0x15, R0 ;  /* 0x00000015ff007819 */ /* 0x000fe80000011600 */
[----:B------:R-:W-:Y:S11]  /*7530*/  LOP3.LUT P0, RZ, R0, 0x3, R85, 0x48, !PT ;  /* 0x0000000300ff7812 */ /* 0x000ff60007804855 */
[----:B------:R-:W-:Y:S02]  /*7540*/  @!UPT UIADD3 URZ, UPT, UPT, URZ, URZ, URZ ;  /* 0x000000fffffff290 */ /* 0x000fe4000fffe0ff */
[----:B------:R-:W-:Y:S05]  /*7550*/  @!P0 BRA `(.L_x_123) ;  /* 0x0000000000408947 */ /* 0x000fea0003800000 */
[----:B------:R-:W3:Y:S01]  /*7560*/  LDCU.64 UR8, c[0x4][0x70] ;  /* 0x01000e00ff0877ac */ /* 0x000ee20008000a00 */
[----:B------:R-:W-:Y:S01]  /*7570*/  MOV R3, 0x0 ;  /* 0x0000000000037802 */ /* 0x000fe20000000f00 */
[----:B------:R-:W-:Y:S02]  /*7580*/  HFMA2 R12, -RZ, RZ, 0, 5.9604644775390625e-08 ;  /* 0x00000001ff0c7431 */ /* 0x000fe400000001ff */
[----:B------:R-:W-:Y:S02]  /*7590*/  IMAD.MOV.U32 R8, RZ, RZ, 0x192 ;  /* 0x00000192ff087424 */ /* 0x000fe400078e00ff */
[----:B------:R-:W-:Y:S01]  /*75a0*/  IMAD.MOV.U32 R13, RZ, RZ, RZ ;  /* 0x000000ffff0d7224 */ /* 0x000fe200078e00ff */
[----:B------:R-:W4:Y:S01]  /*75b0*/  LDCU.64 UR6, c[0x4][0x78] ;  /* 0x01000f00ff0677ac */ /* 0x000f220008000a00 */
[----:B------:R-:W1:Y:S01]  /*75c0*/  LDC.64 R2, c[0x4][R3] ;  /* 0x0100000003027b82 */ /* 0x000e620000000a00 */
[----:B------:R-:W5:Y:S01]  /*75d0*/  LDCU.64 UR4, c[0x4][0x10] ;  /* 0x01000200ff0477ac */ /* 0x000f620008000a00 */
[----:B---3--:R-:W-:Y:S01]  /*75e0*/  MOV R5, UR9 ;  /* 0x0000000900057c02 */ /* 0x008fe20008000f00 */
[----:B------:R-:W-:Y:S01]  /*75f0*/  IMAD.U32 R4, RZ, RZ, UR8 ;  /* 0x00000008ff047e24 */ /* 0x000fe2000f8e00ff */
[----:B----4-:R-:W-:Y:S01]  /*7600*/  MOV R7, UR7 ;  /* 0x0000000700077c02 */ /* 0x010fe20008000f00 */
[----:B------:R-:W-:Y:S01]  /*7610*/  IMAD.U32 R6, RZ, RZ, UR6 ;  /* 0x00000006ff067e24 */ /* 0x000fe2000f8e00ff */
[----:B-----5:R-:W-:Y:S01]  /*7620*/  MOV R11, UR5 ;  /* 0x00000005000b7c02 */ /* 0x020fe20008000f00 */
[----:B------:R-:W-:Y:S02]  /*7630*/  IMAD.U32 R10, RZ, RZ, UR4 ;  /* 0x00000004ff0a7e24 */ /* 0x000fe4000f8e00ff */
[----:B------:R-:W-:Y:S07]  /*7640*/  LEPC R20, `(.L_x_123) ;  /* 0x000000001014794e */ /* 0x000fee0000000000 */
[----:B-12---:R-:W-:Y:S05]  /*7650*/  CALL.ABS.NOINC R2 ;  /* 0x0000000002007343 */ /* 0x006fea0003c00000 */
.L_x_123:
[----:B------:R-:W-:Y:S01]  /*7660*/  ISETP.NE.AND P0, PT, R98, RZ, PT ;  /* 0x000000ff6200720c */ /* 0x000fe20003f05270 */
[----:B------:R-:W-:Y:S05]  /*7670*/  WARPSYNC.ALL ;  /* 0x0000000000007948 */ /* 0x000fea0003800000 */
[----:B------:R-:W-:Y:S01]  /*7680*/  R2UR UR4, R39 ;  /* 0x00000000270472ca */ /* 0x000fe200000e0000 */
[----:B------:R-:W-:Y:S01]  /*7690*/  BSSY.RECONVERGENT B0, `(.L_x_124) ;  /* 0x0000090000007945 */ /* 0x000fe20003800200 */
[C---:B-1----:R-:W-:Y:S02]  /*76a0*/  SHF.L.U32 R40, R48.reuse, 0x10, RZ ;  /* 0x0000001030287819 */ /* 0x042fe400000006ff */
[----:B------:R-:W-:Y:S02]  /*76b0*/  LOP3.LUT R42, R48, 0xffff0000, RZ, 0xc0, !PT ;  /* 0xffff0000302a7812 */ /* 0x000fe400078ec0ff */
[C---:B------:R-:W-:Y:S02]  /*76c0*/  SHF.L.U32 R43, R49.reuse, 0x10, RZ ;  /* 0x00000010312b7819 */ /* 0x040fe400000006ff */
[----:B------:R-:W-:Y:S02]  /*76d0*/  LOP3.LUT R44, R49, 0xffff0000, RZ, 0xc0, !PT ;  /* 0xffff0000312c7812 */ /* 0x000fe400078ec0ff */
[C---:B------:R-:W-:Y:S02]  /*76e0*/  SHF.L.U32 R45, R50.reuse, 0x10, RZ ;  /* 0x00000010322d7819 */ /* 0x040fe400000006ff */
[----:B--2---:R-:W-:Y:S01]  /*76f0*/  LOP3.LUT R46, R50, 0xffff0000, RZ, 0xc0, !PT ;  /* 0xffff0000322e7812 */ /* 0x004fe200078ec0ff */
[----:B------:R-:W1:Y:S01]  /*7700*/  LDTM.x32 R4, tmem[UR4+0x20] ;  /* 0x00002004000479ee */ /* 0x000e6200082c0000 */
[C---:B------:R-:W-:Y:S01]  /*7710*/  SHF.L.U32 R47, R51.reuse, 0x10, RZ ;  /* 0x00000010332f7819 */ /* 0x040fe200000006ff */
[----:B------:R-:W-:Y:S01]  /*7720*/  USHF.L.U32 UR4, UR45, 0xd, URZ ;  /* 0x0000000d2d047899 */ /* 0x000fe200080006ff */
[----:B------:R-:W-:Y:S01]  /*7730*/  LOP3.LUT R48, R51, 0xffff0000, RZ, 0xc0, !PT ;  /* 0xffff000033307812 */ /* 0x000fe200078ec0ff */
[----:B------:R-:W-:Y:S01]  /*7740*/  NOP ;  /* 0x0000000000007918 */ /* 0x000fe20000000000 */
[C---:B------:R-:W-:Y:S02]  /*7750*/  SHF.L.U32 R49, R56.reuse, 0x10, RZ ;  /* 0x0000001038317819 */ /* 0x040fe400000006ff */
[----:B------:R-:W-:Y:S02]  /*7760*/  LOP3.LUT R51, R56, 0xffff0000, RZ, 0xc0, !PT ;  /* 0xffff000038337812 */ /* 0x000fe400078ec0ff */
[C---:B------:R-:W-:Y:S02]  /*7770*/  SHF.L.U32 R50, R57.reuse, 0x10, RZ ;  /* 0x0000001039327819 */ /* 0x040fe400000006ff */
[----:B------:R-:W-:Y:S02]  /*7780*/  LOP3.LUT R52, R57, 0xffff0000, RZ, 0xc0, !PT ;  /* 0xffff000039347812 */ /* 0x000fe400078ec0ff */
[----:B------:R-:W-:Y:S02]  /*7790*/  IADD3 R116, PT, PT, R97, UR4, RZ ;  /* 0x0000000461747c10 */ /* 0x000fe4000fffe0ff */
[C---:B------:R-:W-:Y:S02]  /*77a0*/  SHF.L.U32 R53, R58.reuse, 0x10, RZ ;  /* 0x000000103a357819 */ /* 0x040fe400000006ff */
[----:B------:R-:W-:Y:S02]  /*77b0*/  LOP3.LUT R54, R58, 0xffff0000, RZ, 0xc0, !PT ;  /* 0xffff00003a367812 */ /* 0x000fe400078ec0ff */
[----:B------:R-:W-:Y:S02]  /*77c0*/  SHF.L.U32 R55, R59, 0x10, RZ ;  /* 0x000000103b377819 */ /* 0x000fe400000006ff */
[----:B------:R-:W-:Y:S02]  /*77d0*/  IADD3 R89, PT, PT, R89, 0xd0, RZ ;  /* 0x000000d059597810 */ /* 0x000fe40007ffe0ff */
[----:B------:R-:W-:Y:S01]  /*77e0*/  LOP3.LUT R56, R59, 0xffff0000, RZ, 0xc0, !PT ;  /* 0xffff00003b387812 */ /* 0x000fe200078ec0ff */
[C---:B-1----:R-:W-:Y:S01]  /*77f0*/  FMUL R4, R38.reuse, R4 ;  /* 0x0000000426047220 */ /* 0x042fe20000400000 */
[----:B------:R-:W-:Y:S01]  /*7800*/  IADD3 R103, PT, PT, R81, R116, RZ ;  /* 0x0000007451677210 */ /* 0x000fe20007ffe0ff */
[----:B------:R-:W-:Y:S01]  /*7810*/  FMUL R5, R38, R5 ;  /* 0x0000000526057220 */ /* 0x000fe20000400000 */
[----:B------:R-:W-:Y:S01]  /*7820*/  SHF.L.U32 R57, R64, 0x10, RZ ;  /* 0x0000001040397819 */ /* 0x000fe200000006ff */
[----:B------:R-:W-:Y:S01]  /*7830*/  FMUL R6, R38, R6 ;  /* 0x0000000626067220 */ /* 0x000fe20000400000 */
[----:B------:R-:W-:Y:S01]  /*7840*/  IADD3 R116, PT, PT, R80, R116, RZ ;  /* 0x0000007450747210 */ /* 0x000fe20007ffe0ff */
[----:B------:R-:W-:Y:S01]  /*7850*/  FMUL R7, R38, R7 ;  /* 0x0000000726077220 */ /* 0x000fe20000400000 */
[----:B------:R-:W-:Y:S01]  /*7860*/  LOP3.LUT R58, R64, 0xffff0000, RZ, 0xc0, !PT ;  /* 0xffff0000403a7812 */ /* 0x000fe200078ec0ff */
[----:B------:R-:W-:Y:S01]  /*7870*/  FFMA R4, R41, R40, R4 ;  /* 0x0000002829047223 */ /* 0x000fe20000000004 */
[----:B------:R-:W-:Y:S01]  /*7880*/  SHF.L.U32 R59, R65, 0x10, RZ ;  /* 0x00000010413b7819 */ /* 0x000fe200000006ff */
[C---:B------:R-:W-:Y:S01]  /*7890*/  FMUL R8, R38.reuse, R8 ;  /* 0x0000000826087220 */ /* 0x040fe20000400000 */
[----:B------:R-:W-:Y:S01]  /*78a0*/  LOP3.LUT R89, R89, 0xfefffff8, RZ, 0xc0, !PT ;  /* 0xfefffff859597812 */ /* 0x000fe200078ec0ff */
[----:B------:R-:W-:Y:S01]  /*78b0*/  FFMA R5, R41, R42, R5 ;  /* 0x0000002a29057223 */ /* 0x000fe20000000005 */
[----:B------:R-:W-:Y:S01]  /*78c0*/  LOP3.LUT R60, R65, 0xffff0000, RZ, 0xc0, !PT ;  /* 0xffff0000413c7812 */ /* 0x000fe200078ec0ff */
[----:B------:R-:W-:Y:S01]  /*78d0*/  FMUL R9, R38, R9 ;  /* 0x0000000926097220 */ /* 0x000fe20000400000 */
[----:B------:R-:W-:Y:S01]  /*78e0*/  SHF.L.U32 R61, R66, 0x10, RZ ;  /* 0x00000010423d7819 */ /* 0x000fe200000006ff */
[----:B------:R1:W-:Y:S01]  /*78f0*/  SYNCS.ARRIVE.TRANS64.RED.A1T0 RZ, [R89+URZ], RZ ;  /* 0x000000ff59ff79a7 */ /* 0x0003e200081004ff */
[----:B------:R-:W-:Y:S01]  /*7900*/  F2FP.BF16.F32.PACK_AB R80, R5, R4 ;  /* 0x000000040550723e */ /* 0x000fe200000010ff */
[C---:B------:R-:W-:Y:S01]  /*7910*/  FFMA R6, R41.reuse, R43, R6 ;  /* 0x0000002b29067223 */ /* 0x040fe20000000006 */
[----:B------:R-:W-:Y:S01]  /*7920*/  IADD3 R117, PT, PT, R96, R103, RZ ;  /* 0x0000006760757210 */ /* 0x000fe20007ffe0ff */
[C---:B------:R-:W-:Y:S01]  /*7930*/  FFMA R7, R41.reuse, R44, R7 ;  /* 0x0000002c29077223 */ /* 0x040fe20000000007 */
[C---:B------:R-:W-:Y:S01]  /*7940*/  FFMA R8, R41.reuse, R45, R8 ;  /* 0x0000002d29087223 */ /* 0x040fe20000000008 */
[----:B------:R-:W-:Y:S01]  /*7950*/  FFMA R9, R41, R46, R9 ;  /* 0x0000002e29097223 */ /* 0x000fe20000000009 */
[----:B------:R-:W-:Y:S01]  /*7960*/  FMUL R10, R38, R10 ;  /* 0x0000000a260a7220 */ /* 0x000fe20000400000 */
[----:B------:R-:W-:Y:S01]  /*7970*/  LOP3.LUT R62, R66, 0xffff0000, RZ, 0xc0, !PT ;  /* 0xffff0000423e7812 */ /* 0x000fe200078ec0ff */
[C---:B------:R-:W-:Y:S01]  /*7980*/  FMUL R11, R38.reuse, R11 ;  /* 0x0000000b260b7220 */ /* 0x040fe20000400000 */
[----:B------:R-:W-:Y:S01]  /*7990*/  F2FP.BF16.F32.PACK_AB R81, R7, R6 ;  /* 0x000000060751723e */ /* 0x000fe200000010ff */
[----:B------:R-:W-:Y:S01]  /*79a0*/  FFMA R10, R41, R47, R10 ;  /* 0x0000002f290a7223 */ /* 0x000fe2000000000a */
[----:B------:R-:W-:Y:S01]  /*79b0*/  F2FP.BF16.F32.PACK_AB R82, R9, R8 ;  /* 0x000000080952723e */ /* 0x000fe200000010ff */
[----:B------:R-:W-:Y:S01]  /*79c0*/  FFMA R11, R41, R48, R11 ;  /* 0x00000030290b7223 */ /* 0x000fe2000000000b */
[C---:B------:R-:W-:Y:S01]  /*79d0*/  FMUL R0, R38.reuse, R12 ;  /* 0x0000000c26007220 */ /* 0x040fe20000400000 */
[C---:B------:R-:W-:Y:S01]  /*79e0*/  FMUL R2, R38.reuse, R13 ;  /* 0x0000000d26027220 */ /* 0x040fe20000400000 */
[C---:B------:R-:W-:Y:S01]  /*79f0*/  FMUL R3, R38.reuse, R14 ;  /* 0x0000000e26037220 */ /* 0x040fe20000400000 */
[----:B------:R-:W-:Y:S01]  /*7a00*/  SHF.L.U32 R63, R67, 0x10, RZ ;  /* 0x00000010433f7819 */ /* 0x000fe200000006ff */
[----:B------:R-:W-:Y:S01]  /*7a10*/  FFMA R0, R41, R49, R0 ;  /* 0x0000003129007223 */ /* 0x000fe20000000000 */
[----:B------:R-:W-:Y:S01]  /*7a20*/  F2FP.BF16.F32.PACK_AB R83, R11, R10 ;  /* 0x0000000a0b53723e */ /* 0x000fe200000010ff */
[----:B------:R-:W-:Y:S01]  /*7a30*/  FFMA R2, R41, R51, R2 ;  /* 0x0000003329027223 */ /* 0x000fe20000000002 */
[C---:B------:R-:W-:Y:S01]  /*7a40*/  FMUL R15, R38.reuse, R15 ;  /* 0x0000000f260f7220 */ /* 0x040fe20000400000 */
[C---:B------:R-:W-:Y:S01]  /*7a50*/  FMUL R12, R38.reuse, R16 ;  /* 0x00000010260c7220 */ /* 0x040fe20000400000 */
[----:B------:R-:W-:Y:S01]  /*7a60*/  FMUL R13, R38, R17 ;  /* 0x00000011260d7220 */ /* 0x000fe20000400000 */
[----:B------:R1:W-:Y:S01]  /*7a70*/  STS.128 [R97+UR4], R80 ;  /* 0x0000005061007988 */ /* 0x0003e20008000c04 */
[----:B------:R-:W-:Y:S01]  /*7a80*/  LOP3.LUT R64, R67, 0xffff0000, RZ, 0xc0, !PT ;  /* 0xffff000043407812 */ /* 0x000fe200078ec0ff */
[C---:B------:R-:W-:Y:S01]  /*7a90*/  FFMA R3, R41.reuse, R50, R3 ;  /* 0x0000003229037223 */ /* 0x040fe20000000003 */
[----:B------:R-:W-:Y:S01]  /*7aa0*/  SHF.L.U32 R65, R72, 0x10, RZ ;  /* 0x0000001048417819 */ /* 0x000fe200000006ff */
[C---:B------:R-:W-:Y:S01]  /*7ab0*/  FFMA R15, R41.reuse, R52, R15 ;  /* 0x00000034290f7223 */ /* 0x040fe2000000000f */
[----:B------:R-:W-:Y:S01]  /*7ac0*/  F2FP.BF16.F32.PACK_AB R104, R2, R0 ;  /* 0x000000000268723e */ /* 0x000fe200000010ff */
[C---:B------:R-:W-:Y:S01]  /*7ad0*/  FFMA R12, R41.reuse, R53, R12 ;  /* 0x00000035290c7223 */ /* 0x040fe2000000000c */
[C---:B------:R-:W-:Y:S01]  /*7ae0*/  FFMA R13, R41.reuse, R54, R13 ;  /* 0x00000036290d7223 */ /* 0x040fe2000000000d */
[C---:B------:R-:W-:Y:S01]  /*7af0*/  FMUL R14, R38.reuse, R18 ;  /* 0x00000012260e7220 */ /* 0x040fe20000400000 */
[C---:B------:R-:W-:Y:S01]  /*7b00*/  FMUL R19, R38.reuse, R19 ;  /* 0x0000001326137220 */ /* 0x040fe20000400000 */
[C---:B------:R-:W-:Y:S01]  /*7b10*/  FMUL R16, R38.reuse, R20 ;  /* 0x0000001426107220 */ /* 0x040fe20000400000 */
[C---:B------:R-:W-:Y:S01]  /*7b20*/  FMUL R17, R38.reuse, R21 ;  /* 0x0000001526117220 */ /* 0x040fe20000400000 */
[C---:B------:R-:W-:Y:S01]  /*7b30*/  FFMA R14, R41.reuse, R55, R14 ;  /* 0x00000037290e7223 */ /* 0x040fe2000000000e */
        /* <DEDUP_REMOVED lines=9> */
[----:B------:R-:W-:Y:S01]  /*7bd0*/  FFMA R23, R41, R60, R23 ;  /* 0x0000003c29177223 */ /* 0x000fe20000000017 */
[C---:B------:R-:W-:Y:S01]  /*7be0*/  FMUL R27, R38.reuse, R27 ;  /* 0x0000001b261b7220 */ /* 0x040fe20000400000 */
[----:B------:R-:W-:Y:S01]  /*7bf0*/  F2FP.BF16.F32.PACK_AB R105, R15, R3 ;  /* 0x000000030f69723e */ /* 0x000fe200000010ff */
[----:B------:R-:W-:Y:S01]  /*7c00*/  FFMA R20, R41, R61, R20 ;  /* 0x0000003d29147223 */ /* 0x000fe20000000014 */
[----:B------:R-:W-:Y:S01]  /*7c10*/  F2FP.BF16.F32.PACK_AB R106, R13, R12 ;  /* 0x0000000c0d6a723e */ /* 0x000fe200000010ff */
[----:B------:R-:W-:Y:S01]  /*7c20*/  FMUL R24, R38, R28 ;  /* 0x0000001c26187220 */ /* 0x000fe20000400000 */
[----:B------:R-:W-:Y:S01]  /*7c30*/  F2FP.BF16.F32.PACK_AB R107, R19, R14 ;  /* 0x0000000e136b723e */ /* 0x000fe200000010ff */
[----:B------:R-:W-:Y:S01]  /*7c40*/  FFMA R21, R41, R62, R21 ;  /* 0x0000003e29157223 */ /* 0x000fe20000000015 */
[----:B------:R-:W-:Y:S01]  /*7c50*/  LOP3.LUT R66, R72, 0xffff0000, RZ, 0xc0, !PT ;  /* 0xffff000048427812 */ /* 0x000fe200078ec0ff */
[C---:B------:R-:W-:Y:S01]  /*7c60*/  FMUL R25, R38.reuse, R29 ;  /* 0x0000001d26197220 */ /* 0x040fe20000400000 */
[----:B------:R-:W-:Y:S01]  /*7c70*/  SHF.L.U32 R67, R73, 0x10, RZ ;  /* 0x0000001049437819 */ /* 0x000fe200000006ff */
[----:B------:R1:W-:Y:S01]  /*7c80*/  STS.128 [R103+0x10], R104 ;  /* 0x0000106867007388 */ /* 0x0003e20000000c00 */
[----:B------:R-:W-:Y:S01]  /*7c90*/  FFMA R22, R41, R63, R22 ;  /* 0x0000003f29167223 */ /* 0x000fe20000000016 */
[----:B------:R-:W-:Y:S01]  /*7ca0*/  LOP3.LUT R68, R73, 0xffff0000, RZ, 0xc0, !PT ;  /* 0xffff000049447812 */ /* 0x000fe200078ec0ff */
[----:B------:R-:W-:Y:S01]  /*7cb0*/  FMUL R26, R38, R30 ;  /* 0x0000001e261a7220 */ /* 0x000fe20000400000 */
[C---:B------:R-:W-:Y:S01]  /*7cc0*/  FFMA R27, R41.reuse, R64, R27 ;  /* 0x00000040291b7223 */ /* 0x040fe2000000001b */
[----:B------:R-:W-:Y:S01]  /*7cd0*/  SHF.L.U32 R69, R74, 0x10, RZ ;  /* 0x000000104a457819 */ /* 0x000fe200000006ff */
[----:B------:R-:W-:Y:S01]  /*7ce0*/  FMUL R31, R38, R31 ;  /* 0x0000001f261f7220 */ /* 0x000fe20000400000 */
[C---:B------:R-:W-:Y:S01]  /*7cf0*/  FFMA R24, R41.reuse, R65, R24 ;  /* 0x0000004129187223 */ /* 0x040fe20000000018 */
[----:B------:R-:W-:Y:S01]  /*7d00*/  LOP3.LUT R70, R74, 0xffff0000, RZ, 0xc0, !PT ;  /* 0xffff00004a467812 */ /* 0x000fe200078ec0ff */
[C---:B------:R-:W-:Y:S01]  /*7d10*/  FMUL R28, R38.reuse, R32 ;  /* 0x00000020261c7220 */ /* 0x040fe20000400000 */
[----:B------:R-:W-:Y:S01]  /*7d20*/  FFMA R25, R41, R66, R25 ;  /* 0x0000004229197223 */ /* 0x000fe20000000019 */
[----:B------:R-:W-:Y:S01]  /*7d30*/  SHF.L.U32 R71, R75, 0x10, RZ ;  /* 0x000000104b477819 */ /* 0x000fe200000006ff */
[C---:B------:R-:W-:Y:S01]  /*7d40*/  FMUL R29, R38.reuse, R33 ;  /* 0x00000021261d7220 */ /* 0x040fe20000400000 */
[----:B------:R-:W-:Y:S01]  /*7d50*/  FFMA R26, R41, R67, R26 ;  /* 0x00000043291a7223 */ /* 0x000fe2000000001a */
[----:B------:R-:W-:Y:S01]  /*7d60*/  LOP3.LUT R72, R75, 0xffff0000, RZ, 0xc0, !PT ;  /* 0xffff00004b487812 */ /* 0x000fe200078ec0ff */
        /* <DEDUP_REMOVED lines=8> */
[----:B------:R-:W-:Y:S01]  /*7df0*/  FFMA R30, R41, R71, R30 ;  /* 0x00000047291e7223 */ /* 0x000fe2000000001e */
[----:B------:R-:W-:Y:S01]  /*7e00*/  F2FP.BF16.F32.PACK_AB R111, R27, R22 ;  /* 0x000000161b6f723e */ /* 0x000fe200000010ff */
[----:B------:R-:W-:Y:S01]  /*7e10*/  FFMA R35, R41, R72, R35 ;  /* 0x0000004829237223 */ /* 0x000fe20000000023 */
[----:B------:R-:W-:Y:S02]  /*7e20*/  F2FP.BF16.F32.PACK_AB R112, R25, R24 ;  /* 0x000000181970723e */ /* 0x000fe400000010ff */
[----:B------:R-:W-:Y:S01]  /*7e30*/  F2FP.BF16.F32.PACK_AB R113, R31, R26 ;  /* 0x0000001a1f71723e */ /* 0x000fe200000010ff */
[----:B------:R1:W-:Y:S01]  /*7e40*/  STS.128 [R116+0x20], R108 ;  /* 0x0000206c74007388 */ /* 0x0003e20000000c00 */
        /* <DEDUP_REMOVED lines=8> */
[----:B--2---:R-:W2:Y:S02]  /*7ed0*/  FENCE.VIEW.ASYNC.S ;  /* 0x00000000000073c6 */ /* 0x004ea40000000000 */
[----:B--2---:R-:W-:Y:S06]  /*7ee0*/  BAR.SYNC.DEFER_BLOCKING 0x1, 0x80 ;  /* 0x0042000000007b1d */ /* 0x004fec0000010000 */
[----:B------:R-:W-:Y:S05]  /*7ef0*/  @P0 BRA `(.L_x_125) ;  /* 0x0000000000240947 */ /* 0x000fea0003800000 */
[----:B------:R-:W2:Y:S01]  /*7f00*/  LDCU.64 UR10, c[0x0][0x348] ;  /* 0x00006900ff0a77ac */ /* 0x000ea20008000a00 */
[----:B------:R-:W-:Y:S02]  /*7f10*/  UIADD3 UR9, UPT, UPT, UR49, 0x20, URZ ;  /* 0x0000002031097890 */ /* 0x000fe4000fffe0ff */
[----:B------:R-:W-:Y:S02]  /*7f20*/  UIADD3 UR8, UPT, UPT, UR47, 0x200, UR4 ;  /* 0x000002002f087890 */ /* 0x000fe4000fffe004 */
[----:B--2---:R-:W-:Y:S03]  /*7f30*/  UIADD3 UR6, UP0, UPT, UR10, 0x680, URZ ;  /* 0x000006800a067890 */ /* 0x004fe6000ff1e0ff */
[----:B------:R-:W-:Y:S01]  /*7f40*/  UMOV UR10, UR50 ;  /* 0x00000032000a7c82 */ /* 0x000fe20008000000 */
[----:B------:R-:W-:Y:S03]  /*7f50*/  UIADD3.X UR7, UPT, UPT, URZ, UR11, URZ, UP0, !UPT ;  /* 0x0000000bff077290 */ /* 0x000fe600087fe4ff */
[----:B------:R-:W-:Y:S06]  /*7f60*/  UMOV UR11, UR36 ;  /* 0x00000024000b7c82 */ /* 0x000fec0008000000 */
[----:B------:R2:W-:Y:S02]  /*7f70*/  UTMASTG.3D [UR8], [UR6] ;  /* 0x00000008060073b5 */ /* 0x0005e40008010000 */
[----:B--2---:R0:W-:Y:S02]  /*7f80*/  UTMACMDFLUSH ;  /* 0x00000000000079b7 */ /* 0x0041e40000000000 */
.L_x_125:
[----:B------:R-:W-:Y:S05]  /*7f90*/  BSYNC.RECONVERGENT B0 ;  /* 0x0000000000007941 */ /* 0x000fea0003800200 */
.L_x_124:
[----:B------:R-:W-:Y:S01]  /*7fa0*/  UIADD3 UR4, UPT, UPT, UR45, 0x1, URZ ;  /* 0x000000012d047890 */ /* 0x000fe2000fffe0ff */
[----:B------:R-:W-:Y:S03]  /*7fb0*/  BSSY.RECONVERGENT B0, `(.L_x_126) ;  /* 0x0000008000007945 */ /* 0x000fe60003800200 */
[----:B------:R-:W-:Y:S04]  /*7fc0*/  UISETP.NE.AND UP0, UPT, UR4, 0x3, UPT ;  /* 0x000000030400788c */ /* 0x000fe8000bf05270 */
[----:B------:R-:W-:Y:S02]  /*7fd0*/  UISETP.EQ.XOR UP1, UPT, UR44, 0x3, !UP0 ;  /* 0x000000032c00788c */ /* 0x000fe4000c722a70 */
[----:B------:R-:W-:Y:S02]  /*7fe0*/  USEL UR46, UR4, URZ, UP0 ;  /* 0x000000ff042e7287 */ /* 0x000fe40008000000 */
[----:B------:R-:W-:Y:S04]  /*7ff0*/  USEL UR5, URZ, 0x1, !UP1 ;  /* 0x00000001ff057887 */ /* 0x000fe8000c800000 */
[----:B------:R-:W-:Y:S01]  /*8000*/  ULOP3.LUT UR54, UR54, UR5, URZ, 0x3c, !UPT ;  /* 0x0000000536367292 */ /* 0x000fe2000f8e3cff */
[----:B------:R-:W-:Y:S11]  /*8010*/  @P0 BRA `(.L_x_127) ;  /* 0x0000000000040947 */ /* 0x000ff60003800000 */
[----:B------:R-:W-:Y:S04]  /*8020*/  DEPBAR.LE SB0, 0x1 ;  /* 0x000080400000791a */ /* 0x000fe80000000000 */
.L_x_127:
[----:B------:R-:W-:Y:S05]  /*8030*/  BSYNC.RECONVERGENT B0 ;  /* 0x0000000000007941 */ /* 0x000fea0003800200 */
.L_x_126:
[----:B------:R-:W-:Y:S01]  /*8040*/  BAR.SYNC.DEFER_BLOCKING 0x1, 0x80 ;  /* 0x0042000000007b1d */ /* 0x000fe20000010000 */
[----:B------:R-:W-:Y:S01]  /*8050*/  UISETP.NE.AND UP0, UPT, UR53, -0x2, UPT ;  /* 0xfffffffe3500788c */ /* 0x000fe2000bf05270 */
[----:B------:R-:W-:Y:S08]  /*8060*/  IADD3 R0, PT, PT, R36, 0x1, RZ ;  /* 0x0000000124007810 */ /* 0x000ff00007ffe0ff */
[----:B------:R-:W-:Y:S05]  /*8070*/  BRA.U !UP0, `(.L_x_128) ;  /* 0x0000000108287547 */ /* 0x000fea000b800000 */
[----:B------:R-:W2:Y:S01]  /*8080*/  S2R R2, SR_CgaCtaId ;  /* 0x0000000000027919 */ /* 0x000ea20000008800 */
[----:B------:R-:W-:Y:S01]  /*8090*/  ISETP.NE.AND P0, PT, R102, RZ, PT ;  /* 0x000000ff6600720c */ /* 0x000fe20003f05270 */
[----:B------:R-:W-:Y:S01]  /*80a0*/  IMAD.U32 R3, RZ, RZ, UR52 ;  /* 0x00000034ff037e24 */ /* 0x000fe2000f8e00ff */
[----:B------:R-:W-:Y:S04]  /*80b0*/  UIADD3 UR4, UPT, UPT, UR52, 0x1, URZ ;  /* 0x0000000134047890 */ /* 0x000fe8000fffe0ff */
[----:B------:R-:W-:Y:S04]  /*80c0*/  UISETP.NE.AND UP0, UPT, UR4, 0x3, UPT ;  /* 0x000000030400788c */ /* 0x000fe8000bf05270 */
[----:B------:R-:W-:Y:S03]  /*80d0*/  USEL UR52, UR4, URZ, UP0 ;  /* 0x000000ff04347287 */ /* 0x000fe60008000000 */
[----:B------:R-:W-:Y:S05]  /*80e0*/  @P0 LEA R3, R3, UR47, 0x3 ;  /* 0x0000002f03030c11 */ /* 0x000fea000f8e18ff */
[----:B------:R-:W-:Y:S05]  /*80f0*/  @P0 VIADD R3, R3, 0x68 ;  /* 0x0000006803030836 */ /* 0x000fea0000000000 */
[----:B--2---:R-:W-:Y:S04]  /*8100*/  @P0 PRMT R2, R2, 0x654, R3 ;  /* 0x0000065402020816 */ /* 0x004fe80000000003 */
[----:B------:R2:W-:Y:S03]  /*8110*/  @P0 SYNCS.ARRIVE.TRANS64.RED.A1T0 RZ, [R2+URZ], RZ ;  /* 0x000000ff02ff09a7 */ /* 0x0005e600081004ff */
.L_x_128:
[----:B------:R-:W-:Y:S01]  /*8120*/  R2UR UR6, R101 ;  /* 0x00000000650672ca */ /* 0x000fe200000e0000 */
[----:B------:R-:W-:Y:S01]  /*8130*/  UIADD3 UR53, UPT, UPT, UR53, 0x2, URZ ;  /* 0x0000000235357890 */ /* 0x000fe2000fffe0ff */
[----:B------:R-:W-:Y:S01]  /*8140*/  R2UR UR5, R86 ;  /* 0x00000000560572ca */ /* 0x000fe200000e0000 */
[----:B------:R-:W-:Y:S01]  /*8150*/  UMOV UR36, UR63 ;  /* 0x0000003f00247c82 */ /* 0x000fe20008000000 */
[----:B------:R-:W-:Y:S02]  /*8160*/  R2UR UR4, R87 ;  /* 0x00000000570472ca */ /* 0x000fe400000e0000 */
[----:B------:R-:W-:Y:S02]  /*8170*/  ISETP.NE.AND P0, PT, R91, 0x2, PT ;  /* 0x000000025b00780c */ /* 0x000fe40003f05270 */
[----:B------:R-:W-:Y:S02]  /*8180*/  ISETP.NE.AND P1, PT, R0, 0x4, PT ;  /* 0x000000040000780c */ /* 0x000fe40003f25270 */
[----:B------:R-:W-:Y:S02]  /*8190*/  SEL R3, RZ, 0x1, P0 ;  /* 0x00000001ff037807 */ /* 0x000fe40000000000 */
[----:B--2---:R-:W-:Y:S01]  /*81a0*/  SEL R2, RZ, 0x1, P1 ;  /* 0x00000001ff027807 */ /* 0x004fe20000800000 */
[----:B------:R-:W-:Y:S01]  /*81b0*/  UISETP.NE.AND UP0, UPT, UR6, URZ, UPT ;  /* 0x000000ff0600728c */ /* 0x000fe2000bf05270 */
[----:B------:R-:W-:Y:S01]  /*81c0*/  LOP3.LUT R94, R94, R3, RZ, 0x3c, !PT ;  /* 0x000000035e5e7212 */ /* 0x000fe200078e3cff */
[----:B------:R-:W-:Y:S01]  /*81d0*/  UIADD3 UR32, UPT, UPT, UR37, UR5, URZ ;  /* 0x0000000525207290 */ /* 0x000fe2000fffe0ff */
[----:B------:R-:W-:Y:S01]  /*81e0*/  LOP3.LUT R95, R95, R2, RZ, 0x3c, !PT ;  /* 0x000000025f5f7212 */ /* 0x000fe200078e3cff */
[----:B------:R-:W-:Y:S01]  /*81f0*/  UIADD3 UR25, UPT, UPT, UR38, UR4, URZ ;  /* 0x0000000426197290 */ /* 0x000fe2000fffe0ff */
[----:B------:R-:W-:Y:S02]  /*8200*/  SEL R91, R91, RZ, P0 ;  /* 0x000000ff5b5b7207 */ /* 0x000fe40000000000 */
[----:B------:R-:W-:Y:S02]  /*8210*/  SEL R36, R0, RZ, P1 ;  /* 0x000000ff00247207 */ /* 0x000fe40000800000 */
[----:B------:R-:W-:Y:S07]  /*8220*/  BRA.U UP0, `(.L_x_129) ;  /* 0xffffffd500887547 */ /* 0x000fee000b83ffff */
[----:B------:R-:W-:-:S13]  /*8230*/  R2UR UR4, R88 ;  /* 0x00000000580472ca */ /* 0x000fda00000e0000 */
[----:B------:R-:W-:-:S09]  /*8240*/  UISETP.NE.AND UP0, UPT, UR4, URZ, UPT ;  /* 0x000000ff0400728c */ /* 0x000fd2000bf05270 */
[----:B------:R-:W-:Y:S05]  /*8250*/  BRA.U !UP0, `(.L_x_130) ;  /* 0x0000000108487547 */ /* 0x000fea000b800000 */
[----:B------:R-:W2:Y:S02]  /*8260*/  LDCU.64 UR4, c[0x0][0x890] ;  /* 0x00011200ff0477ac */ /* 0x000ea40008000a00 */
[----:B--2---:R-:W-:-:S04]  /*8270*/  UISETP.NE.U32.AND UP0, UPT, UR4, URZ, UPT ;  /* 0x000000ff0400728c */ /* 0x004fc8000bf05070 */
[----:B------:R-:W-:-:S09]  /*8280*/  UISETP.NE.AND.EX UP0, UPT, UR5, URZ, UPT, UP0 ;  /* 0x000000ff0500728c */ /* 0x000fd2000bf05300 */
[----:B------:R-:W-:Y:S05]  /*8290*/  BRA.U UP0, `(.L_x_131) ;  /* 0x00000001000c7547 */ /* 0x000fea000b800000 */
[----:B------:R-:W-:-:S13]  /*82a0*/  FSETP.NEU.AND P0, PT, R41, RZ, PT ;  /* 0x000000ff2900720b */ /* 0x000fda0003f0d000 */
[----:B------:R-:W-:Y:S05]  /*82b0*/  @!P0 EXIT ;  /* 0x000000000000894d */ /* 0x000fea0003800000 */
[----:B------:R-:W-:Y:S05]  /*82c0*/  BRA `(.L_x_130) ;  /* 0x00000000002c7947 */ /* 0x000fea0003800000 */
.L_x_131:
[----:B------:R-:W-:Y:S01]  /*82d0*/  ISETP.NE.AND P0, PT, R90, RZ, PT ;  /* 0x000000ff5a00720c */ /* 0x000fe20003f05270 */
[----:B------:R-:W-:-:S12]  /*82e0*/  BSSY.RECONVERGENT B0, `(.L_x_130) ;  /* 0x0000009000007945 */ /* 0x000fd80003800200 */
[----:B------:R-:W-:Y:S05]  /*82f0*/  @P0 BRA `(.L_x_132) ;  /* 0x0000000000140947 */ /* 0x000fea0003800000 */
[----:B------:R-:W2:Y:S02]  /*8300*/  LDCU.64 UR4, c[0x0][0x888] ;  /* 0x00011100ff0477ac */ /* 0x000ea40008000a00 */
[----:B--2---:R-:W-:-:S04]  /*8310*/  ISETP.NE.U32.AND P0, PT, RZ, UR4, PT ;  /* 0x00000004ff007c0c */ /* 0x004fc8000bf05070 */
[----:B------:R-:W-:-:S13]  /*8320*/  ISETP.NE.AND.EX P0, PT, RZ, UR5, PT, P0 ;  /* 0x00000005ff007c0c */ /* 0x000fda000bf05300 */
[----:B------:R-:W-:Y:S05]  /*8330*/  @!P0 EXIT ;  /* 0x000000000000894d */ /* 0x000fea0003800000 */
[----:B------:R-:W-:Y:S05]  /*8340*/  BRA `(.L_x_133) ;  /* 0x0000000000087947 */ /* 0x000fea0003800000 */
.L_x_132:
[----:B------:R-:W-:-:S13]  /*8350*/  FSETP.NEU.AND P0, PT, R41, RZ, PT ;  /* 0x000000ff2900720b */ /* 0x000fda0003f0d000 */
[----:B------:R-:W-:Y:S05]  /*8360*/  @!P0 EXIT ;  /* 0x000000000000894d */ /* 0x000fea0003800000 */
.L_x_133:
[----:B------:R-:W-:Y:S05]  /*8370*/  BSYNC.RECONVERGENT B0 ;  /* 0x0000000000007941 */ /* 0x000fea0003800200 */
.L_x_130:
[----:B------:R-:W2:Y:S01]  /*8380*/  S2UR UR5, SR_CgaCtaId ;  /* 0x00000000000579c3 */ /* 0x000ea20000008800 */
[----:B------:R-:W-:Y:S01]  /*8390*/  ULEA UR4, UR52, UR47, 0x3 ;  /* 0x0000002f34047291 */ /* 0x000fe2000f8e18ff */
[----:B------:R-:W-:-:S04]  /*83a0*/  DEPBAR.LE SB0, 0x0 ;  /* 0x000080000000791a */ /* 0x000fc80000000000 */
[----:B------:R-:W-:-:S04]  /*83b0*/  UIADD3 UR4, UPT, UPT, UR4, 0x68, URZ ;  /* 0x0000006804047890 */ /* 0x000fc8000fffe0ff */
[----:B--2---:R-:W-:-:S09]  /*83c0*/  UPRMT UR4, UR5, 0x654, UR4 ;  /* 0x0000065405047896 */ /* 0x004fd20008000004 */
[----:B------:R-:W-:Y:S01]  /*83d0*/  SYNCS.ARRIVE.TRANS64.RED.A1T0 RZ, [UR4], RZ ;  /* 0x000000ffffff79a7 */ /* 0x000fe20008100404 */
[----:B------:R-:W-:Y:S05]  /*83e0*/  EXIT ;  /* 0x000000000000794d */ /* 0x000fea0003800000 */
.L_x_24:
[----:B-1----:R1:W2:Y:S02]  /*83f0*/  SYNCS.PHASECHK.TRANS64.TRYWAIT P0, [R0+URZ+0x100], R3 ;  /* 0x00010003000075a7 */ /* 0x0022a400080011ff */
[----:B--2---:R-:W-:Y:S05]  /*8400*/  @!P0 NANOSLEEP.SYNCS 0x989680 ;  /* 0x009896800000895d */ /* 0x004fea0003900000 */
[----:B------:R-:W2:Y:S02]  /*8410*/  @!P0 SYNCS.PHASECHK.TRANS64 P0, [R0+URZ+0x100], R3 ;  /* 0x00010003000085a7 */ /* 0x000ea400080010ff */
[----:B--2---:R-:W-:Y:S05]  /*8420*/  @!P0 BRA `(.L_x_24) ;  /* 0xfffffffc00f08947 */ /* 0x004fea000383ffff */
[----:B------:R-:W-:Y:S05]  /*8430*/  BRA `(.L_x_134) ;  /* 0xffffff9400b07947 */ /* 0x000fea000383ffff */
.L_x_27:
[----:B-1----:R-:W-:-:S07]  /*8440*/  MOV R0, UR33 ;  /* 0x0000002100007c02 */ /* 0x002fce0008000f00 */
.L_x_135:
[----:B-1----:R1:W2:Y:S02]  /*8450*/  SYNCS.PHASECHK.TRANS64.TRYWAIT P0, [R0+URZ+0x28], R3 ;  /* 0x00002803000075a7 */ /* 0x0022a400080011ff */
[----:B--2---:R-:W-:Y:S05]  /*8460*/  @!P0 NANOSLEEP.SYNCS 0x989680 ;  /* 0x009896800000895d */ /* 0x004fea0003900000 */
[----:B------:R-:W2:Y:S02]  /*8470*/  @!P0 SYNCS.PHASECHK.TRANS64 P0, [R0+URZ+0x28], R3 ;  /* 0x00002803000085a7 */ /* 0x000ea400080010ff */
[----:B--2---:R-:W-:Y:S05]  /*8480*/  @!P0 BRA `(.L_x_135) ;  /* 0xfffffffc00f08947 */ /* 0x004fea000383ffff */
[----:B------:R-:W-:Y:S05]  /*8490*/  BRA `(.L_x_26) ;  /* 0xffffff9800007947 */ /* 0x000fea000383ffff */
.L_x_34:
[----:B-1----:R-:W-:-:S07]  /*84a0*/  MOV R0, UR17 ;  /* 0x0000001100007c02 */ /* 0x002fce0008000f00 */
.L_x_136:
[----:B-1----:R1:W2:Y:S02]  /*84b0*/  SYNCS.PHASECHK.TRANS64.TRYWAIT P0, [R0+URZ+0x28], R3 ;  /* 0x00002803000075a7 */ /* 0x0022a400080011ff */
[----:B--2---:R-:W-:Y:S05]  /*84c0*/  @!P0 NANOSLEEP.SYNCS 0x989680 ;  /* 0x009896800000895d */ /* 0x004fea0003900000 */
[----:B------:R-:W2:Y:S02]  /*84d0*/  @!P0 SYNCS.PHASECHK.TRANS64 P0, [R0+URZ+0x28], R3 ;  /* 0x00002803000085a7 */ /* 0x000ea400080010ff */
[----:B--2---:R-:W-:Y:S05]  /*84e0*/  @!P0 BRA `(.L_x_136) ;  /* 0xfffffffc00f08947 */ /* 0x004fea000383ffff */
[----:B------:R-:W-:Y:S05]  /*84f0*/  BRA `(.L_x_33) ;  /* 0xffffff9800c47947 */ /* 0x000fea000383ffff */
.L_x_39:
[----:B-1----:R1:W2:Y:S02]  /*8500*/  SYNCS.PHASECHK.TRANS64.TRYWAIT P0, [R3+URZ+0x90], R0 ;  /* 0x00009000030075a7 */ /* 0x0022a400080011ff */
[----:B--2---:R-:W-:Y:S05]  /*8510*/  @!P0 NANOSLEEP.SYNCS 0x989680 ;  /* 0x009896800000895d */ /* 0x004fea0003900000 */
[----:B------:R-:W2:Y:S02]  /*8520*/  @!P0 SYNCS.PHASECHK.TRANS64 P0, [R3+URZ+0x90], R0 ;  /* 0x00009000030085a7 */ /* 0x000ea400080010ff */
[----:B--2---:R-:W-:Y:S05]  /*8530*/  @!P0 BRA `(.L_x_39) ;  /* 0xfffffffc00f08947 */ /* 0x004fea000383ffff */
[----:B------:R-:W-:Y:S05]  /*8540*/  BRA `(.L_x_137) ;  /* 0xffffff9c00687947 */ /* 0x000fea000383ffff */
.L_x_43:
[----:B-1----:R-:W-:-:S07]  /*8550*/  MOV R0, UR4 ;  /* 0x0000000400007c02 */ /* 0x002fce0008000f00 */
.L_x_138:
[----:B-1----:R1:W2:Y:S02]  /*8560*/  SYNCS.PHASECHK.TRANS64.TRYWAIT P0, [R0+URZ], R3 ;  /* 0x00000003000075a7 */ /* 0x0022a400080011ff */
[----:B--2---:R-:W-:Y:S05]  /*8570*/  @!P0 NANOSLEEP.SYNCS 0x989680 ;  /* 0x009896800000895d */ /* 0x004fea0003900000 */
[----:B------:R-:W2:Y:S02]  /*8580*/  @!P0 SYNCS.PHASECHK.TRANS64 P0, [R0+URZ], R3 ;  /* 0x00000003000085a7 */ /* 0x000ea400080010ff */
[----:B--2---:R-:W-:Y:S05]  /*8590*/  @!P0 BRA `(.L_x_138) ;  /* 0xfffffffc00f08947 */ /* 0x004fea000383ffff */
[----:B------:R-:W-:Y:S05]  /*85a0*/  BRA `(.L_x_139) ;  /* 0xffffffa400147947 */ /* 0x000fea000383ffff */
.L_x_44:
[----:B------:R-:W-:-:S07]  /*85b0*/  MOV R0, UR5 ;  /* 0x0000000500007c02 */ /* 0x000fce0008000f00 */
.L_x_140:
[----:B-1----:R1:W2:Y:S02]  /*85c0*/  SYNCS.PHASECHK.TRANS64.TRYWAIT P0, [R0+URZ], R3 ;  /* 0x00000003000075a7 */ /* 0x0022a400080011ff */
[----:B--2---:R-:W-:Y:S05]  /*85d0*/  @!P0 NANOSLEEP.SYNCS 0x989680 ;  /* 0x009896800000895d */ /* 0x004fea0003900000 */
[----:B------:R-:W2:Y:S02]  /*85e0*/  @!P0 SYNCS.PHASECHK.TRANS64 P0, [R0+URZ], R3 ;  /* 0x00000003000085a7 */ /* 0x000ea400080010ff */
[----:B--2---:R-:W-:Y:S05]  /*85f0*/  @!P0 BRA `(.L_x_140) ;  /* 0xfffffffc00f08947 */ /* 0x004fea000383ffff */
[----:B------:R-:W-:Y:S05]  /*8600*/  BRA `(.L_x_141) ;  /* 0xffffffa400207947 */ /* 0x000fea000383ffff */
.L_x_45:
[----:B------:R-:W-:-:S07]  /*8610*/  MOV R0, UR5 ;  /* 0x0000000500007c02 */ /* 0x000fce0008000f00 */
.L_x_142:
[----:B-1----:R1:W2:Y:S02]  /*8620*/  SYNCS.PHASECHK.TRANS64.TRYWAIT P0, [R0+URZ], R3 ;  /* 0x00000003000075a7 */ /* 0x0022a400080011ff */
[----:B--2---:R-:W-:Y:S05]  /*8630*/  @!P0 NANOSLEEP.SYNCS 0x989680 ;  /* 0x009896800000895d */ /* 0x004fea0003900000 */
[----:B------:R-:W2:Y:S02]  /*8640*/  @!P0 SYNCS.PHASECHK.TRANS64 P0, [R0+URZ], R3 ;  /* 0x00000003000085a7 */ /* 0x000ea400080010ff */
[----:B--2---:R-:W-:Y:S05]  /*8650*/  @!P0 BRA `(.L_x_142) ;  /* 0xfffffffc00f08947 */ /* 0x004fea000383ffff */
[----:B------:R-:W-:Y:S05]  /*8660*/  BRA `(.L_x_143) ;  /* 0xffffffa4002c7947 */ /* 0x000fea000383ffff */
.L_x_46:
[----:B------:R-:W-:-:S07]  /*8670*/  MOV R0, UR5 ;  /* 0x0000000500007c02 */ /* 0x000fce0008000f00 */
.L_x_144:
[----:B-1----:R1:W2:Y:S02]  /*8680*/  SYNCS.PHASECHK.TRANS64.TRYWAIT P0, [R0+URZ], R3 ;  /* 0x00000003000075a7 */ /* 0x0022a400080011ff */
[----:B--2---:R-:W-:Y:S05]  /*8690*/  @!P0 NANOSLEEP.SYNCS 0x989680 ;  /* 0x009896800000895d */ /* 0x004fea0003900000 */
[----:B------:R-:W2:Y:S02]  /*86a0*/  @!P0 SYNCS.PHASECHK.TRANS64 P0, [R0+URZ], R3 ;  /* 0x00000003000085a7 */ /* 0x000ea400080010ff */
[----:B--2---:R-:W-:Y:S05]  /*86b0*/  @!P0 BRA `(.L_x_144) ;  /* 0xfffffffc00f08947 */ /* 0x004fea000383ffff */
[----:B------:R-:W-:Y:S05]  /*86c0*/  BRA `(.L_x_145) ;  /* 0xffffffa400387947 */ /* 0x000fea000383ffff */
.L_x_49:
[----:B-1----:R1:W2:Y:S02]  /*86d0*/  SYNCS.PHASECHK.TRANS64.TRYWAIT P0, [R0+URZ+0xf0], R5 ;  /* 0x0000f005000075a7 */ /* 0x0022a400080011ff */
[----:B--2---:R-:W-:Y:S05]  /*86e0*/  @!P0 NANOSLEEP.SYNCS 0x989680 ;  /* 0x009896800000895d */ /* 0x004fea0003900000 */
[----:B------:R-:W2:Y:S02]  /*86f0*/  @!P0 SYNCS.PHASECHK.TRANS64 P0, [R0+URZ+0xf0], R5 ;  /* 0x0000f005000085a7 */ /* 0x000ea400080010ff */
[----:B--2---:R-:W-:Y:S05]  /*8700*/  @!P0 BRA `(.L_x_49) ;  /* 0xfffffffc00f08947 */ /* 0x004fea000383ffff */
[----:B------:R-:W-:Y:S05]  /*8710*/  BRA `(.L_x_146) ;  /* 0xffffffa4009c7947 */ /* 0x000fea000383ffff */
.L_x_50:
[----:B------:R-:W-:-:S07]  /*8720*/  MOV R0, UR4 ;  /* 0x0000000400007c02 */ /* 0x000fce0008000f00 */
.L_x_147:
[----:B-1----:R1:W2:Y:S02]  /*8730*/  SYNCS.PHASECHK.TRANS64.TRYWAIT P0, [R0+URZ+0xa0], R7 ;  /* 0x0000a007000075a7 */ /* 0x0022a400080011ff */
[----:B--2---:R-:W-:Y:S05]  /*8740*/  @!P0 NANOSLEEP.SYNCS 0x989680 ;  /* 0x009896800000895d */ /* 0x004fea0003900000 */
[----:B------:R-:W2:Y:S02]  /*8750*/  @!P0 SYNCS.PHASECHK.TRANS64 P0, [R0+URZ+0xa0], R7 ;  /* 0x0000a007000085a7 */ /* 0x000ea400080010ff */
[----:B--2---:R-:W-:Y:S05]  /*8760*/  @!P0 BRA `(.L_x_147) ;  /* 0xfffffffc00f08947 */ /* 0x004fea000383ffff */
[----:B------:R-:W-:Y:S05]  /*8770*/  BRA `(.L_x_148) ;  /* 0xffffffa400ac7947 */ /* 0x000fea000383ffff */
.L_x_51:
[----:B-1----:R1:W2:Y:S02]  /*8780*/  SYNCS.PHASECHK.TRANS64.TRYWAIT P1, [R0+URZ+0x90], R5 ;  /* 0x00009005000075a7 */ /* 0x0022a400080211ff */
[----:B--2---:R-:W-:Y:S05]  /*8790*/  @!P1 NANOSLEEP.SYNCS 0x989680 ;  /* 0x009896800000995d */ /* 0x004fea0003900000 */
[----:B------:R-:W2:Y:S02]  /*87a0*/  @!P1 SYNCS.PHASECHK.TRANS64 P1, [R0+URZ+0x90], R5 ;  /* 0x00009005000095a7 */ /* 0x000ea400080210ff */
[----:B--2---:R-:W-:Y:S05]  /*87b0*/  @!P1 BRA `(.L_x_51) ;  /* 0xfffffffc00f09947 */ /* 0x004fea000383ffff */
[----:B------:R-:W-:Y:S05]  /*87c0*/  BRA `(.L_x_149) ;  /* 0xffffffa400dc7947 */ /* 0x000fea000383ffff */
.L_x_54:
[----:B------:R-:W-:-:S07]  /*87d0*/  MOV R0, UR4 ;  /* 0x0000000400007c02 */ /* 0x000fce0008000f00 */
.L_x_150:
[----:B-1----:R1:W2:Y:S02]  /*87e0*/  SYNCS.PHASECHK.TRANS64.TRYWAIT P0, [R0+URZ+0xa0], R3 ;  /* 0x0000a003000075a7 */ /* 0x0022a400080011ff */
[----:B--2---:R-:W-:Y:S05]  /*87f0*/  @!P0 NANOSLEEP.SYNCS 0x989680 ;  /* 0x009896800000895d */ /* 0x004fea0003900000 */
[----:B------:R-:W2:Y:S02]  /*8800*/  @!P0 SYNCS.PHASECHK.TRANS64 P0, [R0+URZ+0xa0], R3 ;  /* 0x0000a003000085a7 */ /* 0x000ea400080010ff */
[----:B--2---:R-:W-:Y:S05]  /*8810*/  @!P0 BRA `(.L_x_150) ;  /* 0xfffffffc00f08947 */ /* 0x004fea000383ffff */
[----:B------:R-:W-:Y:S05]  /*8820*/  BRA `(.L_x_53) ;  /* 0xffffffa800307947 */ /* 0x000fea000383ffff */
.L_x_63:
[----:B-1----:R-:W-:-:S04]  /*8830*/  MOV R5, UR5 ;  /* 0x0000000500057c02 */ /* 0x002fc80008000f00 */
[----:B------:R1:W2:Y:S03]  /*8840*/  SYNCS.PHASECHK.TRANS64.TRYWAIT P0, [R5+URZ+0x8], R6 ;  /* 0x00000806050075a7 */ /* 0x0002a600080011ff */
[----:B--2---:R-:W-:Y:S05]  /*8850*/  @!P0 NANOSLEEP.SYNCS 0x989680 ;  /* 0x009896800000895d */ /* 0x004fea0003900000 */
[----:B------:R-:W2:Y:S02]  /*8860*/  @!P0 SYNCS.PHASECHK.TRANS64 P0, [R5+URZ+0x8], R6 ;  /* 0x00000806050085a7 */ /* 0x000ea400080010ff */
[----:B--2---:R-:W-:Y:S05]  /*8870*/  @!P0 BRA `(.L_x_63) ;  /* 0xfffffffc00ec8947 */ /* 0x004fea000383ffff */
[----:B------:R-:W-:Y:S05]  /*8880*/  BRA `(.L_x_62) ;  /* 0xffffffa800e87947 */ /* 0x000fea000383ffff */
.L_x_65:
[----:B------:R-:W-:Y:S01]  /*8890*/  BSSY B0, `(.L_x_151) ;  /* 0x0000006000007945 */ /* 0x000fe20003800000 */
[----:B------:R-:W-:-:S07]  /*88a0*/  MOV R15, 0xffffffff ;  /* 0xffffffff000f7802 */ /* 0x000fce0000000f00 */
[----:B-1---5:R-:W-:Y:S05]  /*88b0*/  WARPSYNC.COLLECTIVE R15, `(.L_x_152) ;  /* 0x000000000f0c7348 */ /* 0x022fea0003c00000 */
[----:B------:R-:W-:Y:S02]  /*88c0*/  ELECT P6, UR79, PT ;  /* 0x00000000004f782f */ /* 0x000fe400038c0000 */
[----:B------:R-:W-:Y:S01]  /*88d0*/  MOV R14, UR79 ;  /* 0x0000004f000e7c02 */ /* 0x000fe20008000f00 */
[----:B-1---5:R-:W-:Y:S10]  /*88e0*/  ENDCOLLECTIVE ;  /* 0x000000000000791b */ /* 0x022ff40003800000 */
.L_x_152:
[----:B------:R-:W-:Y:S05]  /*88f0*/  BSYNC B0 ;  /* 0x0000000000007941 */ /* 0x000fea0003800000 */
.L_x_151:
[----:B------:R-:W-:Y:S01]  /*8900*/  PLOP3.LUT P0, PT, P6, PT, PT, 0x80, 0x8 ;  /* 0x000000000008781c */ /* 0x000fe2000370f070 */
[----:B------:R-:W-:-:S12]  /*8910*/  BRA `(.L_x_153) ;  /* 0xffffffac00147947 */ /* 0x000fd8000383ffff */
.L_x_67:
[----:B-1----:R-:W-:-:S04]  /*8920*/  MOV R3, UR5 ;  /* 0x0000000500037c02 */ /* 0x002fc80008000f00 */
[----:B------:R1:W2:Y:S03]  /*8930*/  SYNCS.PHASECHK.TRANS64.TRYWAIT P0, [R3+URZ+0x8], R4 ;  /* 0x00000804030075a7 */ /* 0x0002a600080011ff */
[----:B--2---:R-:W-:Y:S05]  /*8940*/  @!P0 NANOSLEEP.SYNCS 0x989680 ;  /* 0x009896800000895d */ /* 0x004fea0003900000 */
[----:B------:R-:W2:Y:S02]  /*8950*/  @!P0 SYNCS.PHASECHK.TRANS64 P0, [R3+URZ+0x8], R4 ;  /* 0x00000804030085a7 */ /* 0x000ea400080010ff */
[----:B--2---:R-:W-:Y:S05]  /*8960*/  @!P0 BRA `(.L_x_67) ;  /* 0xfffffffc00ec8947 */ /* 0x004fea000383ffff */
[----:B------:R-:W-:Y:S05]  /*8970*/  BRA `(.L_x_66) ;  /* 0xffffffac00187947 */ /* 0x000fea000383ffff */
.L_x_68:
[----:B-1----:R1:W2:Y:S02]  /*8980*/  SYNCS.PHASECHK.TRANS64.TRYWAIT P0, [R0+URZ+0x90], R5 ;  /* 0x00009005000075a7 */ /* 0x0022a400080011ff */
[----:B--2---:R-:W-:Y:S05]  /*8990*/  @!P0 NANOSLEEP.SYNCS 0x989680 ;  /* 0x009896800000895d */ /* 0x004fea0003900000 */
[----:B------:R-:W2:Y:S02]  /*89a0*/  @!P0 SYNCS.PHASECHK.TRANS64 P0, [R0+URZ+0x90], R5 ;  /* 0x00009005000085a7 */ /* 0x000ea400080010ff */
[----:B--2---:R-:W-:Y:S05]  /*89b0*/  @!P0 BRA `(.L_x_68) ;  /* 0xfffffffc00f08947 */ /* 0x004fea000383ffff */
[----:B------:R-:W-:Y:S05]  /*89c0*/  BRA `(.L_x_154) ;  /* 0xffffffb000047947 */ /* 0x000fea000383ffff */
.L_x_70:
[----:B------:R-:W-:-:S07]  /*89d0*/  MOV R0, UR31 ;  /* 0x0000001f00007c02 */ /* 0x000fce0008000f00 */
.L_x_155:
[----:B-1----:R1:W2:Y:S02]  /*89e0*/  SYNCS.PHASECHK.TRANS64.TRYWAIT P0, [R0+URZ+0xd0], R5 ;  /* 0x0000d005000075a7 */ /* 0x0022a400080011ff */
[----:B--2---:R-:W-:Y:S05]  /*89f0*/  @!P0 NANOSLEEP.SYNCS 0x989680 ;  /* 0x009896800000895d */ /* 0x004fea0003900000 */
[----:B------:R-:W2:Y:S02]  /*8a00*/  @!P0 SYNCS.PHASECHK.TRANS64 P0, [R0+URZ+0xd0], R5 ;  /* 0x0000d005000085a7 */ /* 0x000ea400080010ff */
[----:B--2---:R-:W-:Y:S05]  /*8a10*/  @!P0 BRA `(.L_x_155) ;  /* 0xfffffffc00f08947 */ /* 0x004fea000383ffff */
[----:B------:R-:W-:Y:S05]  /*8a20*/  BRA `(.L_x_156) ;  /* 0xffffffb000507947 */ /* 0x000fea000383ffff */
.L_x_73:
[----:B------:R-:W-:Y:S07]  /*8a30*/  MOV R0, UR5 ;  /* 0x0000000500007c02 */ /* 0x000fee0008000f00 */
.L_x_157:
[----:B-1----:R1:W2:Y:S02]  /*8a40*/  SYNCS.PHASECHK.TRANS64.TRYWAIT P0, [R0+URZ], R5 ;  /* 0x00000005000075a7 */ /* 0x0022a400080011ff */
[----:B--2---:R-:W-:Y:S05]  /*8a50*/  @!P0 NANOSLEEP.SYNCS 0x989680 ;  /* 0x009896800000895d */ /* 0x004fea0003900000 */
[----:B------:R-:W2:Y:S02]  /*8a60*/  @!P0 SYNCS.PHASECHK.TRANS64 P0, [R0+URZ], R5 ;  /* 0x00000005000085a7 */ /* 0x000ea400080010ff */
[----:B--2---:R-:W-:Y:S05]  /*8a70*/  @!P0 BRA `(.L_x_157) ;  /* 0xfffffffc00f08947 */ /* 0x004fea000383ffff */
[----:B------:R-:W-:Y:S05]  /*8a80*/  BRA `(.L_x_72) ;  /* 0xffffffb000647947 */ /* 0x000fea000383ffff */
.L_x_77:
[----:B-1----:R-:W-:-:S07]  /*8a90*/  MOV R0, UR4 ;  /* 0x0000000400007c02 */ /* 0x002fce0008000f00 */
.L_x_158:
[----:B-1----:R1:W2:Y:S02]  /*8aa0*/  SYNCS.PHASECHK.TRANS64.TRYWAIT P0, [R0+URZ], R3 ;  /* 0x00000003000075a7 */ /* 0x0022a400080011ff */
[----:B--2---:R-:W-:Y:S05]  /*8ab0*/  @!P0 NANOSLEEP.SYNCS 0x989680 ;  /* 0x009896800000895d */ /* 0x004fea0003900000 */
[----:B------:R-:W2:Y:S02]  /*8ac0*/  @!P0 SYNCS.PHASECHK.TRANS64 P0, [R0+URZ], R3 ;  /* 0x00000003000085a7 */ /* 0x000ea400080010ff */
[----:B--2---:R-:W-:Y:S05]  /*8ad0*/  @!P0 BRA `(.L_x_158) ;  /* 0xfffffffc00f08947 */ /* 0x004fea000383ffff */
[----:B------:R-:W-:Y:S05]  /*8ae0*/  BRA `(.L_x_159) ;  /* 0xffffffb400587947 */ /* 0x000fea000383ffff */
.L_x_78:
[----:B------:R-:W-:-:S07]  /*8af0*/  MOV R0, UR5 ;  /* 0x0000000500007c02 */ /* 0x000fce0008000f00 */
.L_x_160:
[----:B-1----:R1:W2:Y:S02]  /*8b00*/  SYNCS.PHASECHK.TRANS64.TRYWAIT P0, [R0+URZ], R3 ;  /* 0x00000003000075a7 */ /* 0x0022a400080011ff */
[----:B--2---:R-:W-:Y:S05]  /*8b10*/  @!P0 NANOSLEEP.SYNCS 0x989680 ;  /* 0x009896800000895d */ /* 0x004fea0003900000 */
[----:B------:R-:W2:Y:S02]  /*8b20*/  @!P0 SYNCS.PHASECHK.TRANS64 P0, [R0+URZ], R3 ;  /* 0x00000003000085a7 */ /* 0x000ea400080010ff */
[----:B--2---:R-:W-:Y:S05]  /*8b30*/  @!P0 BRA `(.L_x_160) ;  /* 0xfffffffc00f08947 */ /* 0x004fea000383ffff */
[----:B------:R-:W-:Y:S05]  /*8b40*/  BRA `(.L_x_161) ;  /* 0xffffffb400647947 */ /* 0x000fea000383ffff */
.L_x_79:
[----:B------:R-:W-:-:S07]  /*8b50*/  MOV R0, UR5 ;  /* 0x0000000500007c02 */ /* 0x000fce0008000f00 */
.L_x_162:
[----:B-1----:R1:W2:Y:S02]  /*8b60*/  SYNCS.PHASECHK.TRANS64.TRYWAIT P0, [R0+URZ], R3 ;  /* 0x00000003000075a7 */ /* 0x0022a400080011ff */
[----:B--2---:R-:W-:Y:S05]  /*8b70*/  @!P0 NANOSLEEP.SYNCS 0x989680 ;  /* 0x009896800000895d */ /* 0x004fea0003900000 */
[----:B------:R-:W2:Y:S02]  /*8b80*/  @!P0 SYNCS.PHASECHK.TRANS64 P0, [R0+URZ], R3 ;  /* 0x00000003000085a7 */ /* 0x000ea400080010ff */
[----:B--2---:R-:W-:Y:S05]  /*8b90*/  @!P0 BRA `(.L_x_162) ;  /* 0xfffffffc00f08947 */ /* 0x004fea000383ffff */
[----:B------:R-:W-:Y:S05]  /*8ba0*/  BRA `(.L_x_163) ;  /* 0xffffffb400707947 */ /* 0x000fea000383ffff */
.L_x_82:
[----:B------:R-:W-:-:S07]  /*8bb0*/  MOV R0, UR26 ;  /* 0x0000001a00007c02 */ /* 0x000fce0008000f00 */
.L_x_164:
[----:B-1----:R1:W2:Y:S02]  /*8bc0*/  SYNCS.PHASECHK.TRANS64.TRYWAIT P1, [R0+URZ+0x110], R3 ;  /* 0x00011003000075a7 */ /* 0x0022a400080211ff */
[----:B--2---:R-:W-:Y:S05]  /*8bd0*/  @!P1 NANOSLEEP.SYNCS 0x989680 ;  /* 0x009896800000995d */ /* 0x004fea0003900000 */
[----:B------:R-:W2:Y:S02]  /*8be0*/  @!P1 SYNCS.PHASECHK.TRANS64 P1, [R0+URZ+0x110], R3 ;  /* 0x00011003000095a7 */ /* 0x000ea400080210ff */
[----:B--2---:R-:W-:Y:S05]  /*8bf0*/  @!P1 BRA `(.L_x_164) ;  /* 0xfffffffc00f09947 */ /* 0x004fea000383ffff */
[----:B------:R-:W-:Y:S05]  /*8c00*/  BRA `(.L_x_165) ;  /* 0xffffffb400bc7947 */ /* 0x000fea000383ffff */
.L_x_87:
[----:B--2---:R2:W4:Y:S02]  /*8c10*/  SYNCS.PHASECHK.TRANS64.TRYWAIT P0, [R12+URZ+0x90], R9 ;  /* 0x000090090c0075a7 */ /* 0x00452400080011ff */
[----:B----4-:R-:W-:Y:S05]  /*8c20*/  @!P0 NANOSLEEP.SYNCS 0x989680 ;  /* 0x009896800000895d */ /* 0x010fea0003900000 */
[----:B------:R-:W4:Y:S02]  /*8c30*/  @!P0 SYNCS.PHASECHK.TRANS64 P0, [R12+URZ+0x90], R9 ;  /* 0x000090090c0085a7 */ /* 0x000f2400080010ff */
[----:B----4-:R-:W-:Y:S05]  /*8c40*/  @!P0 BRA `(.L_x_87) ;  /* 0xfffffffc00f08947 */ /* 0x010fea000383ffff */
[----:B------:R-:W-:Y:S05]  /*8c50*/  BRA `(.L_x_166) ;  /* 0xffffffb800d87947 */ /* 0x000fea000383ffff */
.L_x_90:
[----:B------:R-:W-:Y:S07]  /*8c60*/  MOV R0, UR24 ;  /* 0x0000001800007c02 */ /* 0x000fee0008000f00 */
.L_x_167:
[----:B--2---:R2:W3:Y:S02]  /*8c70*/  SYNCS.PHASECHK.TRANS64.TRYWAIT P2, [R0+URZ+0x88], R9 ;  /* 0x00008809000075a7 */ /* 0x0044e400080411ff */
[----:B---3--:R-:W-:Y:S05]  /*8c80*/  @!P2 NANOSLEEP.SYNCS 0x989680 ;  /* 0x009896800000a95d */ /* 0x008fea0003900000 */
[----:B------:R-:W3:Y:S02]  /*8c90*/  @!P2 SYNCS.PHASECHK.TRANS64 P2, [R0+URZ+0x88], R9 ;  /* 0x000088090000a5a7 */ /* 0x000ee400080410ff */
[----:B---3--:R-:W-:Y:S05]  /*8ca0*/  @!P2 BRA `(.L_x_167) ;  /* 0xfffffffc00f0a947 */ /* 0x008fea000383ffff */
[----:B------:R-:W-:Y:S05]  /*8cb0*/  BRA `(.L_x_89) ;  /* 0xffffffc0003c7947 */ /* 0x000fea000383ffff */
.L_x_93:
[----:B------:R-:W-:Y:S07]  /*8cc0*/  MOV R0, UR4 ;  /* 0x0000000400007c02 */ /* 0x000fee0008000f00 */
.L_x_168:
[----:B--2---:R2:W3:Y:S02]  /*8cd0*/  SYNCS.PHASECHK.TRANS64.TRYWAIT P0, [R0+URZ+0x68], R9 ;  /* 0x00006809000075a7 */ /* 0x0044e400080011ff */
[----:B---3--:R-:W-:Y:S05]  /*8ce0*/  @!P0 NANOSLEEP.SYNCS 0x989680 ;  /* 0x009896800000895d */ /* 0x008fea0003900000 */
[----:B------:R-:W3:Y:S02]  /*8cf0*/  @!P0 SYNCS.PHASECHK.TRANS64 P0, [R0+URZ+0x68], R9 ;  /* 0x00006809000085a7 */ /* 0x000ee400080010ff */
[----:B---3--:R-:W-:Y:S05]  /*8d00*/  @!P0 BRA `(.L_x_168) ;  /* 0xfffffffc00f08947 */ /* 0x008fea000383ffff */
[----:B------:R-:W-:Y:S05]  /*8d10*/  BRA `(.L_x_169) ;  /* 0xffffffc0009c7947 */ /* 0x000fea000383ffff */
.L_x_94:
[----:B------:R-:W-:Y:S07]  /*8d20*/  MOV R9, UR5 ;  /* 0x0000000500097c02 */ /* 0x000fee0008000f00 */
.L_x_170:
[----:B--2---:R2:W3:Y:S02]  /*8d30*/  SYNCS.PHASECHK.TRANS64.TRYWAIT P0, [R9+URZ+0x68], R0 ;  /* 0x00006800090075a7 */ /* 0x0044e400080011ff */
[----:B---3--:R-:W-:Y:S05]  /*8d40*/  @!P0 NANOSLEEP.SYNCS 0x989680 ;  /* 0x009896800000895d */ /* 0x008fea0003900000 */
[----:B------:R-:W3:Y:S02]  /*8d50*/  @!P0 SYNCS.PHASECHK.TRANS64 P0, [R9+URZ+0x68], R0 ;  /* 0x00006800090085a7 */ /* 0x000ee400080010ff */
[----:B---3--:R-:W-:Y:S05]  /*8d60*/  @!P0 BRA `(.L_x_170) ;  /* 0xfffffffc00f08947 */ /* 0x008fea000383ffff */
[----:B------:R-:W-:Y:S05]  /*8d70*/  BRA `(.L_x_171) ;  /* 0xffffffc000fc7947 */ /* 0x000fea000383ffff */
.L_x_96:
[----:B------:R-:W-:-:S07]  /*8d80*/  MOV R0, UR4 ;  /* 0x0000000400007c02 */ /* 0x000fce0008000f00 */
.L_x_172:
[----:B--2---:R2:W3:Y:S02]  /*8d90*/  SYNCS.PHASECHK.TRANS64.TRYWAIT P0, [R0+URZ], R3 ;  /* 0x00000003000075a7 */ /* 0x0044e400080011ff */
[----:B---3--:R-:W-:Y:S05]  /*8da0*/  @!P0 NANOSLEEP.SYNCS 0x989680 ;  /* 0x009896800000895d */ /* 0x008fea0003900000 */
[----:B------:R-:W3:Y:S02]  /*8db0*/  @!P0 SYNCS.PHASECHK.TRANS64 P0, [R0+URZ], R3 ;  /* 0x00000003000085a7 */ /* 0x000ee400080010ff */
[----:B---3--:R-:W-:Y:S05]  /*8dc0*/  @!P0 BRA `(.L_x_172) ;  /* 0xfffffffc00f08947 */ /* 0x008fea000383ffff */
[----:B------:R-:W-:Y:S05]  /*8dd0*/  BRA `(.L_x_173) ;  /* 0xffffffc400907947 */ /* 0x000fea000383ffff */
.L_x_97:
[----:B------:R-:W-:-:S07]  /*8de0*/  MOV R0, UR5 ;  /* 0x0000000500007c02 */ /* 0x000fce0008000f00 */
.L_x_174:
[----:B--2---:R2:W3:Y:S02]  /*8df0*/  SYNCS.PHASECHK.TRANS64.TRYWAIT P0, [R0+URZ], R3 ;  /* 0x00000003000075a7 */ /* 0x0044e400080011ff */
[----:B---3--:R-:W-:Y:S05]  /*8e00*/  @!P0 NANOSLEEP.SYNCS 0x989680 ;  /* 0x009896800000895d */ /* 0x008fea0003900000 */
[----:B------:R-:W3:Y:S02]  /*8e10*/  @!P0 SYNCS.PHASECHK.TRANS64 P0, [R0+URZ], R3 ;  /* 0x00000003000085a7 */ /* 0x000ee400080010ff */
[----:B---3--:R-:W-:Y:S05]  /*8e20*/  @!P0 BRA `(.L_x_174) ;  /* 0xfffffffc00f08947 */ /* 0x008fea000383ffff */
[----:B------:R-:W-:Y:S05]  /*8e30*/  BRA `(.L_x_175) ;  /* 0xffffffc4009c7947 */ /* 0x000fea000383ffff */
.L_x_99:
[----:B-1----:R1:W2:Y:S02]  /*8e40*/  SYNCS.PHASECHK.TRANS64.TRYWAIT P0, [R3+URZ+0x90], R0 ;  /* 0x00009000030075a7 */ /* 0x0022a400080011ff */
[----:B--2---:R-:W-:Y:S05]  /*8e50*/  @!P0 NANOSLEEP.SYNCS 0x989680 ;  /* 0x009896800000895d */ /* 0x004fea0003900000 */
[----:B------:R-:W2:Y:S02]  /*8e60*/  @!P0 SYNCS.PHASECHK.TRANS64 P0, [R3+URZ+0x90], R0 ;  /* 0x00009000030085a7 */ /* 0x000ea400080010ff */
[----:B--2---:R-:W-:Y:S05]  /*8e70*/  @!P0 BRA `(.L_x_99) ;  /* 0xfffffffc00f08947 */ /* 0x004fea000383ffff */
[----:B------:R-:W-:Y:S05]  /*8e80*/  BRA `(.L_x_176) ;  /* 0xffffffc800847947 */ /* 0x000fea000383ffff */
.L_x_109:
[----:B-1----:R1:W2:Y:S02]  /*8e90*/  SYNCS.PHASECHK.TRANS64.TRYWAIT P1, [R0+URZ+0x50], R3 ;  /* 0x00005003000075a7 */ /* 0x0022a400080211ff */
[----:B--2---:R-:W-:Y:S05]  /*8ea0*/  @!P1 NANOSLEEP.SYNCS 0x989680 ;  /* 0x009896800000995d */ /* 0x004fea0003900000 */
[----:B------:R-:W2:Y:S02]  /*8eb0*/  @!P1 SYNCS.PHASECHK.TRANS64 P1, [R0+URZ+0x50], R3 ;  /* 0x00005003000095a7 */ /* 0x000ea400080210ff */
[----:B--2---:R-:W-:Y:S05]  /*8ec0*/  @!P1 BRA `(.L_x_109) ;  /* 0xfffffffc00f09947 */ /* 0x004fea000383ffff */
[----:B------:R-:W-:Y:S05]  /*8ed0*/  BRA `(.L_x_108) ;  /* 0xffffffd8001c7947 */ /* 0x000fea000383ffff */
.L_x_111:
[----:B-1----:R1:W4:Y:S02]  /*8ee0*/  SYNCS.PHASECHK.TRANS64.TRYWAIT P0, [R89+URZ+0xb0], R2 ;  /* 0x0000b002590075a7 */ /* 0x00232400080011ff */
[----:B----4-:R-:W-:Y:S05]  /*8ef0*/  @!P0 NANOSLEEP.SYNCS 0x989680 ;  /* 0x009896800000895d */ /* 0x010fea0003900000 */
[----:B------:R-:W4:Y:S02]  /*8f00*/  @!P0 SYNCS.PHASECHK.TRANS64 P0, [R89+URZ+0xb0], R2 ;  /* 0x0000b002590085a7 */ /* 0x000f2400080010ff */
[----:B----4-:R-:W-:Y:S05]  /*8f10*/  @!P0 BRA `(.L_x_111) ;  /* 0xfffffffc00f08947 */ /* 0x010fea000383ffff */
[----:B------:R-:W-:Y:S05]  /*8f20*/  BRA `(.L_x_110) ;  /* 0xffffffd800547947 */ /* 0x000fea000383ffff */
.L_x_122:
[----:B---3--:R3:W4:Y:S02]  /*8f30*/  SYNCS.PHASECHK.TRANS64.TRYWAIT P0, [R3+URZ+0x50], R4 ;  /* 0x00005004030075a7 */ /* 0x00872400080011ff */
[----:B----4-:R-:W-:Y:S05]  /*8f40*/  @!P0 NANOSLEEP.SYNCS 0x989680 ;  /* 0x009896800000895d */ /* 0x010fea0003900000 */
[----:B------:R-:W4:Y:S02]  /*8f50*/  @!P0 SYNCS.PHASECHK.TRANS64 P0, [R3+URZ+0x50], R4 ;  /* 0x00005004030085a7 */ /* 0x000f2400080010ff */
[----:B----4-:R-:W-:Y:S05]  /*8f60*/  @!P0 BRA `(.L_x_122) ;  /* 0xfffffffc00f08947 */ /* 0x010fea000383ffff */
[----:B------:R-:W-:Y:S05]  /*8f70*/  BRA `(.L_x_121) ;  /* 0xffffffe400447947 */ /* 0x000fea000383ffff */
        .weak           $__internal_0_$__cuda_sm10x_tcgen05_guardrail_trap_col_being_dealloced_not_returned_by_alloc
        .type           $__internal_0_$__cuda_sm10x_tcgen05_guardrail_trap_col_being_dealloced_not_returned_by_alloc,@function
        .size           $__internal_0_$__cuda_sm10x_tcgen05_guardrail_trap_col_being_dealloced_not_returned_by_alloc,($__internal_1_$__cuda_sm10x_tcgen05_guardrail_trap_phase_invalid_during_alloc - $__internal_0_$__cuda_sm10x_tcgen05_guardrail_trap_col_being_dealloced_not_returned_by_alloc)
$__internal_0_$__cuda_sm10x_tcgen05_guardrail_trap_col_being_dealloced_not_returned_by_alloc:
[----:B------:R-:W-:Y:S05]  /*8f80*/  BPT.TRAP 0x1 ;  /* 0x000000040000795c */ /* 0x000fea0000300000 */
[----:B------:R-:W-:-:S04]  /*8f90*/  HFMA2 R3, -RZ, RZ, 0, 0 ;  /* 0x00000000ff037431 */ /* 0x000fc800000001ff */
[----:B------:R-:W-:Y:S05]  /*8fa0*/  RET.REL.NODEC R2 `(_ZN7cutlass13device_kernelINS_4gemm6kernel13GemmUniversalIN4cute5tupleIJiiiiEEENS1_10collective13CollectiveMmaINS1_35MainloopSm100TmaUmmaWarpSpecializedILi5ELi2ELi4ENS5_IJNS4_1CILi2EEESB_NSA_ILi1EEEEEEEENS5_IJNSA_ILi256EEENSA_ILi64EEESG_EEENS_10bfloat16_tENS5_IJlSC_lEEESI_SJ_NS4_8TiledMMAINS4_8MMA_AtomIJNS4_26SM100_MMA_F16BF16_2x1SM_SSISI_SI_fLi256ELi64ELNS4_4UMMA5MajorE0ELSO_0ELNSN_7ScaleInE0ELSP_0EEEEEENS4_6LayoutINS5_IJSC_SC_SC_EEENS5_IJNSA_ILi0EEESU_SU_EEEEENS5_IJNS4_10UnderscoreESX_SX_EEEEENS4_28SM100_TMA_2SM_LOAD_MULTICASTENS4_14ComposedLayoutINS4_7SwizzleILi3ELi4ELi3EEENS4_18smem_ptr_flag_bitsILi16EEENSS_INS5_IJNSA_ILi8EEESG_EEENS5_IJSG_SC_EEEEEEEvNS4_8identityENS4_18SM100_TMA_2SM_LOADES1A_vS1B_EENS_8epilogue10collective18CollectiveEpilogueINS1E_23Sm100TmaWarpSpecializedILi3ELi2ELi32ELb1ELb0EEEJNS5_IJNSA_ILi128EEESG_SG_EEENS5_IJNSS_IS1J_SC_EENSS_INSA_ILi32EEESC_EEEEESI_SJ_SI_SJ_NS1E_6fusion15FusionCallbacksIS1I_NS1P_17LinearCombinationISI_fSI_fLNS_15FloatRoundStyleE2EEES1K_S1O_JEEENS4_5SM1004TMEM4LOAD26SM100_TMEM_LOAD_32dp32b32xENS4_13SM90_TMA_LOADENS11_INS12_ILi2ELi4ELi3EEES15_NSS_INS5_IJS16_S1M_EEENS5_IJS1M_SC_EEEEEEENS4_39AutoVectorizingCopyWithAssumedAlignmentILi128EEENS4_14SM90_TMA_STOREES24_S26_S26_EEEvvEEEEvNT_6ParamsE) ;  /* 0xffffff7002147950 */ /* 0x000fea0003c3ffff */
        .weak           $__internal_1_$__cuda_sm10x_tcgen05_guardrail_trap_phase_invalid_during_alloc
        .type           $__internal_1_$__cuda_sm10x_tcgen05_guardrail_trap_phase_invalid_during_alloc,@function
        .size           $__internal_1_$__cuda_sm10x_tcgen05_guardrail_trap_phase_invalid_during_alloc,($__internal_2_$__cuda_sm10x_tcgen05_guardrail_trap_unallocated_columns_being_dealloced - $__internal_1_$__cuda_sm10x_tcgen05_guardrail_trap_phase_invalid_during_alloc)
$__internal_1_$__cuda_sm10x_tcgen05_guardrail_trap_phase_invalid_during_alloc:
[----:B------:R-:W-:Y:S05]  /*8fb0*/  BPT.TRAP 0x1 ;  /* 0x000000040000795c */ /* 0x000fea0000300000 */
[----:B------:R-:W-:-:S04]  /*8fc0*/  MOV R5, 0x0 ;  /* 0x0000000000057802 */ /* 0x000fc80000000f00 */
[----:B------:R-:W-:Y:S05]  /*8fd0*/  RET.REL.NODEC R4 `(_ZN7cutlass13device_kernelINS_4gemm6kernel13GemmUniversalIN4cute5tupleIJiiiiEEENS1_10collective13CollectiveMmaINS1_35MainloopSm100TmaUmmaWarpSpecializedILi5ELi2ELi4ENS5_IJNS4_1CILi2EEESB_NSA_ILi1EEEEEEEENS5_IJNSA_ILi256EEENSA_ILi64EEESG_EEENS_10bfloat16_tENS5_IJlSC_lEEESI_SJ_NS4_8TiledMMAINS4_8MMA_AtomIJNS4_26SM100_MMA_F16BF16_2x1SM_SSISI_SI_fLi256ELi64ELNS4_4UMMA5MajorE0ELSO_0ELNSN_7ScaleInE0ELSP_0EEEEEENS4_6LayoutINS5_IJSC_SC_SC_EEENS5_IJNSA_ILi0EEESU_SU_EEEEENS5_IJNS4_10UnderscoreESX_SX_EEEEENS4_28SM100_TMA_2SM_LOAD_MULTICASTENS4_14ComposedLayoutINS4_7SwizzleILi3ELi4ELi3EEENS4_18smem_ptr_flag_bitsILi16EEENSS_INS5_IJNSA_ILi8EEESG_EEENS5_IJSG_SC_EEEEEEEvNS4_8identityENS4_18SM100_TMA_2SM_LOADES1A_vS1B_EENS_8epilogue10collective18CollectiveEpilogueINS1E_23Sm100TmaWarpSpecializedILi3ELi2ELi32ELb1ELb0EEEJNS5_IJNSA_ILi128EEESG_SG_EEENS5_IJNSS_IS1J_SC_EENSS_INSA_ILi32EEESC_EEEEESI_SJ_SI_SJ_NS1E_6fusion15FusionCallbacksIS1I_NS1P_17LinearCombinationISI_fSI_fLNS_15FloatRoundStyleE2EEES1K_S1O_JEEENS4_5SM1004TMEM4LOAD26SM100_TMEM_LOAD_32dp32b32xENS4_13SM90_TMA_LOADENS11_INS12_ILi2ELi4ELi3EEES15_NSS_INS5_IJS16_S1M_EEENS5_IJS1M_SC_EEEEEEENS4_39AutoVectorizingCopyWithAssumedAlignmentILi128EEENS4_14SM90_TMA_STOREES24_S26_S26_EEEvvEEEEvNT_6ParamsE) ;  /* 0xffffff7004087950 */ /* 0x000fea0003c3ffff */
        .weak           $__internal_2_$__cuda_sm10x_tcgen05_guardrail_trap_unallocated_columns_being_dealloced
        .type           $__internal_2_$__cuda_sm10x_tcgen05_guardrail_trap_unallocated_columns_being_dealloced,@function
        .size           $__internal_2_$__cuda_sm10x_tcgen05_guardrail_trap_unallocated_columns_being_dealloced,(.L_x_178 - $__internal_2_$__cuda_sm10x_tcgen05_guardrail_trap_unallocated_columns_being_dealloced)
$__internal_2_$__cuda_sm10x_tcgen05_guardrail_trap_unallocated_columns_being_dealloced:
[----:B------:R-:W-:Y:S05]  /*8fe0*/  BPT.TRAP 0x1 ;  /* 0x000000040000795c */ /* 0x000fea0000300000 */
[----:B------:R-:W-:-:S04]  /*8ff0*/  HFMA2 R3, -RZ, RZ, 0, 0 ;  /* 0x00000000ff037431 */ /* 0x000fc800000001ff */
[----:B------:R-:W-:Y:S05]  /*9000*/  RET.REL.NODEC R2 `(_ZN7cutlass13device_kernelINS_4gemm6kernel13GemmUniversalIN4cute5tupleIJiiiiEEENS1_10collective13CollectiveMmaINS1_35MainloopSm100TmaUmmaWarpSpecializedILi5ELi2ELi4ENS5_IJNS4_1CILi2EEESB_NSA_ILi1EEEEEEEENS5_IJNSA_ILi256EEENSA_ILi64EEESG_EEENS_10bfloat16_tENS5_IJlSC_lEEESI_SJ_NS4_8TiledMMAINS4_8MMA_AtomIJNS4_26SM100_MMA_F16BF16_2x1SM_SSISI_SI_fLi256ELi64ELNS4_4UMMA5MajorE0ELSO_0ELNSN_7ScaleInE0ELSP_0EEEEEENS4_6LayoutINS5_IJSC_SC_SC_EEENS5_IJNSA_ILi0EEESU_SU_EEEEENS5_IJNS4_10UnderscoreESX_SX_EEEEENS4_28SM100_TMA_2SM_LOAD_MULTICASTENS4_14ComposedLayoutINS4_7SwizzleILi3ELi4ELi3EEENS4_18smem_ptr_flag_bitsILi16EEENSS_INS5_IJNSA_ILi8EEESG_EEENS5_IJSG_SC_EEEEEEEvNS4_8identityENS4_18SM100_TMA_2SM_LOADES1A_vS1B_EENS_8epilogue10collective18CollectiveEpilogueINS1E_23Sm100TmaWarpSpecializedILi3ELi2ELi32ELb1ELb0EEEJNS5_IJNSA_ILi128EEESG_SG_EEENS5_IJNSS_IS1J_SC_EENSS_INSA_ILi32EEESC_EEEEESI_SJ_SI_SJ_NS1E_6fusion15FusionCallbacksIS1I_NS1P_17LinearCombinationISI_fSI_fLNS_15FloatRoundStyleE2EEES1K_S1O_JEEENS4_5SM1004TMEM4LOAD26SM100_TMEM_LOAD_32dp32b32xENS4_13SM90_TMA_LOADENS11_INS12_ILi2ELi4ELi3EEES15_NSS_INS5_IJS16_S1M_EEENS5_IJS1M_SC_EEEEEEENS4_39AutoVectorizingCopyWithAssumedAlignmentILi128EEENS4_14SM90_TMA_STOREES24_S26_S26_EEEvvEEEEvNT_6ParamsE) ;  /* 0xffffff6c02fc7950 */ /* 0x000fea0003c3ffff */
.L_x_177:
[----:B------:R-:W-:-:S00]  /*9010*/  BRA `(.L_x_177) ;  /* 0xfffffffc00fc7947 */ /* 0x000fc0000383ffff */
[----:B------:R-:W-:-:S00]  /*9020*/  NOP ;  /* 0x0000000000007918 */ /* 0x000fc00000000000 */
        /* <DEDUP_REMOVED lines=13> */
.L_x_178:


//--------------------- .nv.global.init           --------------------------
	.section	.nv.global.init,"aw",@progbits
.nv.global.init:
	.type		$str$27,@object
	.size		$str$27,($str$28 - $str$27)
$str$27:
        /*0000*/ 	.byte	0x28, 0x61, 0x64, 0x64, 0x72, 0x65, 0x73, 0x73, 0x20, 0x26, 0x20, 0x6d, 0x61, 0x73, 0x6b, 0x29
        /*0010*/ 	.byte	0x20, 0x3d, 0x3d, 0x20, 0x30, 0x00
	.type		$str$28,@object
	.size		$str$28,($str$26 - $str$28)
$str$28:
        /*0016*/ 	.byte	0x2f, 0x74, 0x6d, 0x70, 0x2f, 0x63, 0x75, 0x74, 0x6c, 0x61, 0x73, 0x73, 0x5f, 0x73, 0x77, 0x65
        /*0026*/ 	.byte	0x65, 0x70, 0x5f, 0x73, 0x72, 0x63, 0x2f, 0x69, 0x6e, 0x63, 0x6c, 0x75, 0x64, 0x65, 0x2f, 0x63
        /*0036*/ 	.byte	0x75, 0x74, 0x65, 0x2f, 0x70, 0x6f, 0x69, 0x6e, 0x74, 0x65, 0x72, 0x5f, 0x66, 0x6c, 0x61, 0x67
        /*0046*/ 	.byte	0x67, 0x65, 0x64, 0x2e, 0x68, 0x70, 0x70, 0x00
	.type		$str$26,@object
	.size		$str$26,($str$25 - $str$26)
$str$26:
        /*004e*/ 	.byte	0x2f, 0x74, 0x6d, 0x70, 0x2f, 0x63, 0x75, 0x74, 0x6c, 0x61, 0x73, 0x73, 0x5f, 0x73, 0x77, 0x65
        /*005e*/ 	.byte	0x65, 0x70, 0x5f, 0x73, 0x72, 0x63, 0x2f, 0x69, 0x6e, 0x63, 0x6c, 0x75, 0x64, 0x65, 0x2f, 0x63
        /*006e*/ 	.byte	0x75, 0x74, 0x65, 0x2f, 0x61, 0x74, 0x6f, 0x6d, 0x2f, 0x63, 0x6f, 0x70, 0x79, 0x5f, 0x74, 0x72
        /*007e*/ 	.byte	0x61, 0x69, 0x74, 0x73, 0x5f, 0x73, 0x6d, 0x31, 0x30, 0x30, 0x2e, 0x68, 0x70, 0x70, 0x00
	.type		$str$25,@object
	.size		$str$25,(__unnamed_1 - $str$25)
$str$25:
        /*008d*/ 	.byte	0x28, 0x28, 0x75, 0x69, 0x6e, 0x74, 0x33, 0x32, 0x5f, 0x74, 0x28, 0x74, 0x68, 0x72, 0x65, 0x61
        /*009d*/ 	.byte	0x64, 0x49, 0x64, 0x78, 0x2e, 0x78, 0x29, 0x20, 0x2f, 0x20, 0x33, 0x32, 0x29, 0x20, 0x25, 0x20
        /*00ad*/ 	.byte	0x34, 0x29, 0x20, 0x3d, 0x3d, 0x20, 0x28, 0x28, 0x28, 0x74, 0x6d, 0x65, 0x6d, 0x5f, 0x61, 0x64
        /*00bd*/ 	.byte	0x64, 0x72, 0x20, 0x3e, 0x3e, 0x20, 0x31, 0x36, 0x29, 0x20, 0x2f, 0x20, 0x33, 0x32, 0x29, 0x20
        /*00cd*/ 	.byte	0x25, 0x20, 0x34, 0x29, 0x00
	.type		__unnamed_1,@object
	.size		__unnamed_1,(__unnamed_2 - __unnamed_1)
__unnamed_1:
        /*00d2*/ 	.byte	0x61, 0x75, 0x74, 0x6f, 0x20, 0x63, 0x75, 0x74, 0x65, 0x3a, 0x3a, 0x61, 0x73, 0x5f, 0x70, 0x6f
        /* <DEDUP_REMOVED lines=24> */
        /*0262*/ 	.byte	0x34, 0x30, 0x39, 0x36, 0x3e, 0x3e, 0x3e, 0x3e, 0x5d, 0x00
	.type		__unnamed_2,@object
	.size		__unnamed_2,(.L_2 - __unnamed_2)
__unnamed_2:
        /* <DEDUP_REMOVED lines=42> */
        /*050c*/ 	.byte	0x3e, 0x3e, 0x5d, 0x00
.L_2:


//--------------------- .nv.shared._ZN7cutlass13device_kernelINS_4gemm6kernel13GemmUniversalIN4cute5tupleIJiiiiEEENS1_10collective13CollectiveMmaINS1_35MainloopSm100TmaUmmaWarpSpecializedILi5ELi2ELi4ENS5_IJNS4_1CILi2EEESB_NSA_ILi1EEEEEEEENS5_IJNSA_ILi256EEENSA_ILi64EEESG_EEENS_10bfloat16_tENS5_IJlSC_lEEESI_SJ_NS4_8TiledMMAINS4_8MMA_AtomIJNS4_26SM100_MMA_F16BF16_2x1SM_SSISI_SI_fLi256ELi64ELNS4_4UMMA5MajorE0ELSO_0ELNSN_7ScaleInE0ELSP_0EEEEEENS4_6LayoutINS5_IJSC_SC_SC_EEENS5_IJNSA_ILi0EEESU_SU_EEEEENS5_IJNS4_10UnderscoreESX_SX_EEEEENS4_28SM100_TMA_2SM_LOAD_MULTICASTENS4_14ComposedLayoutINS4_7SwizzleILi3ELi4ELi3EEENS4_18smem_ptr_flag_bitsILi16EEENSS_INS5_IJNSA_ILi8EEESG_EEENS5_IJSG_SC_EEEEEEEvNS4_8identityENS4_18SM100_TMA_2SM_LOADES1A_vS1B_EENS_8epilogue10collective18CollectiveEpilogueINS1E_23Sm100TmaWarpSpecializedILi3ELi2ELi32ELb1ELb0EEEJNS5_IJNSA_ILi128EEESG_SG_EEENS5_IJNSS_IS1J_SC_EENSS_INSA_ILi32EEESC_EEEEESI_SJ_SI_SJ_NS1E_6fusion15FusionCallbacksIS1I_NS1P_17LinearCombinationISI_fSI_fLNS_15FloatRoundStyleE2EEES1K_S1O_JEEENS4_5SM1004TMEM4LOAD26SM100_TMEM_LOAD_32dp32b32xENS4_13SM90_TMA_LOADENS11_INS12_ILi2ELi4ELi3EEES15_NSS_INS5_IJS16_S1M_EEENS5_IJS1M_SC_EEEEEEENS4_39AutoVectorizingCopyWithAssumedAlignmentILi128EEENS4_14SM90_TMA_STOREES24_S26_S26_EEEvvEEEEvNT_6ParamsE --------------------------
	.section	.nv.shared._ZN7cutlass13device_kernelINS_4gemm6kernel13GemmUniversalIN4cute5tupleIJiiiiEEENS1_10collective13CollectiveMmaINS1_35MainloopSm100TmaUmmaWarpSpecializedILi5ELi2ELi4ENS5_IJNS4_1CILi2EEESB_NSA_ILi1EEEEEEEENS5_IJNSA_ILi256EEENSA_ILi64EEESG_EEENS_10bfloat16_tENS5_IJlSC_lEEESI_SJ_NS4_8TiledMMAINS4_8MMA_AtomIJNS4_26SM100_MMA_F16BF16_2x1SM_SSISI_SI_fLi256ELi64ELNS4_4UMMA5MajorE0ELSO_0ELNSN_7ScaleInE0ELSP_0EEEEEENS4_6LayoutINS5_IJSC_SC_SC_EEENS5_IJNSA_ILi0EEESU_SU_EEEEENS5_IJNS4_10UnderscoreESX_SX_EEEEENS4_28SM100_TMA_2SM_LOAD_MULTICASTENS4_14ComposedLayoutINS4_7SwizzleILi3ELi4ELi3EEENS4_18smem_ptr_flag_bitsILi16EEENSS_INS5_IJNSA_ILi8EEESG_EEENS5_IJSG_SC_EEEEEEEvNS4_8identityENS4_18SM100_TMA_2SM_LOADES1A_vS1B_EENS_8epilogue10collective18CollectiveEpilogueINS1E_23Sm100TmaWarpSpecializedILi3ELi2ELi32ELb1ELb0EEEJNS5_IJNSA_ILi128EEESG_SG_EEENS5_IJNSS_IS1J_SC_EENSS_INSA_ILi32EEESC_EEEEESI_SJ_SI_SJ_NS1E_6fusion15FusionCallbacksIS1I_NS1P_17LinearCombinationISI_fSI_fLNS_15FloatRoundStyleE2EEES1K_S1O_JEEENS4_5SM1004TMEM4LOAD26SM100_TMEM_LOAD_32dp32b32xENS4_13SM90_TMA_LOADENS11_INS12_ILi2ELi4ELi3EEES15_NSS_INS5_IJS16_S1M_EEENS5_IJS1M_SC_EEEEEEENS4_39AutoVectorizingCopyWithAssumedAlignmentILi128EEENS4_14SM90_TMA_STOREES24_S26_S26_EEEvvEEEEvNT_6ParamsE,"aw",@nobits
	.sectionflags	@""
	.align	16
	.zero		1024


//--------------------- .nv.shared.reserved.0     --------------------------
	.section	.nv.shared.reserved.0,"aw",@nobits
	.weak		__nv_reservedSMEM_offset_0_alias
	.size		__nv_reservedSMEM_offset_0_alias, 0, 64
	.other		__nv_reservedSMEM_offset_0_alias,@"STO_CUDA_RESERVED_SHARED STV_DEFAULT"
__nv_reservedSMEM_offset_0_alias:
	.zero		0
.nv.shared.reserved.0:
	.zero		64
	.weak		__nv_reservedSMEM_tcgen05_partition
	.type		__nv_reservedSMEM_tcgen05_partition,@object
	.size		__nv_reservedSMEM_tcgen05_partition,(.L_0 - __nv_reservedSMEM_tcgen05_partition)
__nv_reservedSMEM_tcgen05_partition:
	.zero		32
.L_0:


//--------------------- .nv.global                --------------------------
	.section	.nv.global,"aw",@nobits
.nv.global:
	.type		_ZN39_INTERNAL_1974c8a7_4_k_cu_d7402bbe_86634cute1_E,@object
	.size		_ZN39_INTERNAL_1974c8a7_4_k_cu_d7402bbe_86634cute1_E,(_ZN39_INTERNAL_1974c8a7_4_k_cu_d7402bbe_86634cuda3std3__45__cpo6cbeginE - _ZN39_INTERNAL_1974c8a7_4_k_cu_d7402bbe_86634cute1_E)
_ZN39_INTERNAL_1974c8a7_4_k_cu_d7402bbe_86634cute1_E:
	.zero		1
	.type		_ZN39_INTERNAL_1974c8a7_4_k_cu_d7402bbe_86634cuda3std3__45__cpo6cbeginE,@object
	.size		_ZN39_INTERNAL_1974c8a7_4_k_cu_d7402bbe_86634cuda3std3__45__cpo6cbeginE,(_ZN39_INTERNAL_1974c8a7_4_k_cu_d7402bbe_86634cuda3std3__48in_placeE - _ZN39_INTERNAL_1974c8a7_4_k_cu_d7402bbe_86634cuda3std3__45__cpo6cbeginE)
_ZN39_INTERNAL_1974c8a7_4_k_cu_d7402bbe_86634cuda3std3__45__cpo6cbeginE:
	.zero		1
	.type		_ZN39_INTERNAL_1974c8a7_4_k_cu_d7402bbe_86634cuda3std3__48in_placeE,@object
	.size		_ZN39_INTERNAL_1974c8a7_4_k_cu_d7402bbe_86634cuda3std3__48in_placeE,(_ZN39_INTERNAL_1974c8a7_4_k_cu_d7402bbe_86634cuda3std6ranges3__45__cpo9iter_moveE - _ZN39_INTERNAL_1974c8a7_4_k_cu_d7402bbe_86634cuda3std3__48in_placeE)
_ZN39_INTERNAL_1974c8a7_4_k_cu_d7402bbe_86634cuda3std3__48in_placeE:
	.zero		1
	.type		_ZN39_INTERNAL_1974c8a7_4_k_cu_d7402bbe_86634cuda3std6ranges3__45__cpo9iter_moveE,@object
	.size		_ZN39_INTERNAL_1974c8a7_4_k_cu_d7402bbe_86634cuda3std6ranges3__45__cpo9iter_moveE,(_ZN39_INTERNAL_1974c8a7_4_k_cu_d7402bbe_86634cuda3std3__45__cpo5beginE - _ZN39_INTERNAL_1974c8a7_4_k_cu_d7402bbe_86634cuda3std6ranges3__45__cpo9iter_moveE)
_ZN39_INTERNAL_1974c8a7_4_k_cu_d7402bbe_86634cuda3std6ranges3__45__cpo9iter_moveE:
	.zero		1
	.type		_ZN39_INTERNAL_1974c8a7_4_k_cu_d7402bbe_86634cuda3std3__45__cpo5beginE,@object
	.size		_ZN39_INTERNAL_1974c8a7_4_k_cu_d7402bbe_86634cuda3std3__45__cpo5beginE,(_ZN39_INTERNAL_1974c8a7_4_k_cu_d7402bbe_86634cuda3std3__441_GLOBAL__N__1974c8a7_4_k_cu_d7402bbe_86636ignoreE - _ZN39_INTERNAL_1974c8a7_4_k_cu_d7402bbe_86634cuda3std3__45__cpo5beginE)
_ZN39_INTERNAL_1974c8a7_4_k_cu_d7402bbe_86634cuda3std3__45__cpo5beginE:
	.zero		1
	.type		_ZN39_INTERNAL_1974c8a7_4_k_cu_d7402bbe_86634cuda3std3__441_GLOBAL__N__1974c8a7_4_k_cu_d7402bbe_86636ignoreE,@object
	.size		_ZN39_INTERNAL_1974c8a7_4_k_cu_d7402bbe_86634cuda3std3__441_GLOBAL__N__1974c8a7_4_k_cu_d7402bbe_86636ignoreE,(_ZN39_INTERNAL_1974c8a7_4_k_cu_d7402bbe_86634cute7productE - _ZN39_INTERNAL_1974c8a7_4_k_cu_d7402bbe_86634cuda3std3__441_GLOBAL__N__1974c8a7_4_k_cu_d7402bbe_86636ignoreE)
_ZN39_INTERNAL_1974c8a7_4_k_cu_d7402bbe_86634cuda3std3__441_GLOBAL__N__1974c8a7_4_k_cu_d7402bbe_86636ignoreE:
	.zero		1
	.type		_ZN39_INTERNAL_1974c8a7_4_k_cu_d7402bbe_86634cute7productE,@object
	.size		_ZN39_INTERNAL_1974c8a7_4_k_cu_d7402bbe_86634cute7productE,(_ZN39_INTERNAL_1974c8a7_4_k_cu_d7402bbe_86634cuda3std3__45__cpo3endE - _ZN39_INTERNAL_1974c8a7_4_k_cu_d7402bbe_86634cute7productE)
_ZN39_INTERNAL_1974c8a7_4_k_cu_d7402bbe_86634cute7productE:
	.zero		1
	.type		_ZN39_INTERNAL_1974c8a7_4_k_cu_d7402bbe_86634cuda3std3__45__cpo3endE,@object
	.size		_ZN39_INTERNAL_1974c8a7_4_k_cu_d7402bbe_86634cuda3std3__45__cpo3endE,(_ZN39_INTERNAL_1974c8a7_4_k_cu_d7402bbe_86634cuda3std3__419piecewise_constructE - _ZN39_INTERNAL_1974c8a7_4_k_cu_d7402bbe_86634cuda3std3__45__cpo3endE)
_ZN39_INTERNAL_1974c8a7_4_k_cu_d7402bbe_86634cuda3std3__45__cpo3endE:
	.zero		1
	.type		_ZN39_INTERNAL_1974c8a7_4_k_cu_d7402bbe_86634cuda3std3__419piecewise_constructE,@object
	.size		_ZN39_INTERNAL_1974c8a7_4_k_cu_d7402bbe_86634cuda3std3__419piecewise_constructE,(_ZN39_INTERNAL_1974c8a7_4_k_cu_d7402bbe_86634cuda3std3__45__cpo4cendE - _ZN39_INTERNAL_1974c8a7_4_k_cu_d7402bbe_86634cuda3std3__419piecewise_constructE)
_ZN39_INTERNAL_1974c8a7_4_k_cu_d7402bbe_86634cuda3std3__419piecewise_constructE:
	.zero		1
	.type		_ZN39_INTERNAL_1974c8a7_4_k_cu_d7402bbe_86634cuda3std3__45__cpo4cendE,@object
	.size		_ZN39_INTERNAL_1974c8a7_4_k_cu_d7402bbe_86634cuda3std3__45__cpo4cendE,(_ZN39_INTERNAL_1974c8a7_4_k_cu_d7402bbe_86634cuda3std6ranges3__45__cpo4swapE - _ZN39_INTERNAL_1974c8a7_4_k_cu_d7402bbe_86634cuda3std3__45__cpo4cendE)
_ZN39_INTERNAL_1974c8a7_4_k_cu_d7402bbe_86634cuda3std3__45__cpo4cendE:
	.zero		1
	.type		_ZN39_INTERNAL_1974c8a7_4_k_cu_d7402bbe_86634cuda3std6ranges3__45__cpo4swapE,@object
	.size		_ZN39_INTERNAL_1974c8a7_4_k_cu_d7402bbe_86634cuda3std6ranges3__45__cpo4swapE,(.L_10 - _ZN39_INTERNAL_1974c8a7_4_k_cu_d7402bbe_86634cuda3std6ranges3__45__cpo4swapE)
_ZN39_INTERNAL_1974c8a7_4_k_cu_d7402bbe_86634cuda3std6ranges3__45__cpo4swapE:
	.zero		1
.L_10:


//--------------------- .nv.constant0._ZN7cutlass13device_kernelINS_4gemm6kernel13GemmUniversalIN4cute5tupleIJiiiiEEENS1_10collective13CollectiveMmaINS1_35MainloopSm100TmaUmmaWarpSpecializedILi5ELi2ELi4ENS5_IJNS4_1CILi2EEESB_NSA_ILi1EEEEEEEENS5_IJNSA_ILi256EEENSA_ILi64EEESG_EEENS_10bfloat16_tENS5_IJlSC_lEEESI_SJ_NS4_8TiledMMAINS4_8MMA_AtomIJNS4_26SM100_MMA_F16BF16_2x1SM_SSISI_SI_fLi256ELi64ELNS4_4UMMA5MajorE0ELSO_0ELNSN_7ScaleInE0ELSP_0EEEEEENS4_6LayoutINS5_IJSC_SC_SC_EEENS5_IJNSA_ILi0EEESU_SU_EEEEENS5_IJNS4_10UnderscoreESX_SX_EEEEENS4_28SM100_TMA_2SM_LOAD_MULTICASTENS4_14ComposedLayoutINS4_7SwizzleILi3ELi4ELi3EEENS4_18smem_ptr_flag_bitsILi16EEENSS_INS5_IJNSA_ILi8EEESG_EEENS5_IJSG_SC_EEEEEEEvNS4_8identityENS4_18SM100_TMA_2SM_LOADES1A_vS1B_EENS_8epilogue10collective18CollectiveEpilogueINS1E_23Sm100TmaWarpSpecializedILi3ELi2ELi32ELb1ELb0EEEJNS5_IJNSA_ILi128EEESG_SG_EEENS5_IJNSS_IS1J_SC_EENSS_INSA_ILi32EEESC_EEEEESI_SJ_SI_SJ_NS1E_6fusion15FusionCallbacksIS1I_NS1P_17LinearCombinationISI_fSI_fLNS_15FloatRoundStyleE2EEES1K_S1O_JEEENS4_5SM1004TMEM4LOAD26SM100_TMEM_LOAD_32dp32b32xENS4_13SM90_TMA_LOADENS11_INS12_ILi2ELi4ELi3EEES15_NSS_INS5_IJS16_S1M_EEENS5_IJS1M_SC_EEEEEEENS4_39AutoVectorizingCopyWithAssumedAlignmentILi128EEENS4_14SM90_TMA_STOREES24_S26_S26_EEEvvEEEEvNT_6ParamsE --------------------------
	.section	.nv.constant0._ZN7cutlass13device_kernelINS_4gemm6kernel13GemmUniversalIN4cute5tupleIJiiiiEEENS1_10collective13CollectiveMmaINS1_35MainloopSm100TmaUmmaWarpSpecializedILi5ELi2ELi4ENS5_IJNS4_1CILi2EEESB_NSA_ILi1EEEEEEEENS5_IJNSA_ILi256EEENSA_ILi64EEESG_EEENS_10bfloat16_tENS5_IJlSC_lEEESI_SJ_NS4_8TiledMMAINS4_8MMA_AtomIJNS4_26SM100_MMA_F16BF16_2x1SM_SSISI_SI_fLi256ELi64ELNS4_4UMMA5MajorE0ELSO_0ELNSN_7ScaleInE0ELSP_0EEEEEENS4_6LayoutINS5_IJSC_SC_SC_EEENS5_IJNSA_ILi0EEESU_SU_EEEEENS5_IJNS4_10UnderscoreESX_SX_EEEEENS4_28SM100_TMA_2SM_LOAD_MULTICASTENS4_14ComposedLayoutINS4_7SwizzleILi3ELi4ELi3EEENS4_18smem_ptr_flag_bitsILi16EEENSS_INS5_IJNSA_ILi8EEESG_EEENS5_IJSG_SC_EEEEEEEvNS4_8identityENS4_18SM100_TMA_2SM_LOADES1A_vS1B_EENS_8epilogue10collective18CollectiveEpilogueINS1E_23Sm100TmaWarpSpecializedILi3ELi2ELi32ELb1ELb0EEEJNS5_IJNSA_ILi128EEESG_SG_EEENS5_IJNSS_IS1J_SC_EENSS_INSA_ILi32EEESC_EEEEESI_SJ_SI_SJ_NS1E_6fusion15FusionCallbacksIS1I_NS1P_17LinearCombinationISI_fSI_fLNS_15FloatRoundStyleE2EEES1K_S1O_JEEENS4_5SM1004TMEM4LOAD26SM100_TMEM_LOAD_32dp32b32xENS4_13SM90_TMA_LOADENS11_INS12_ILi2ELi4ELi3EEES15_NSS_INS5_IJS16_S1M_EEENS5_IJS1M_SC_EEEEEEENS4_39AutoVectorizingCopyWithAssumedAlignmentILi128EEENS4_14SM90_TMA_STOREES24_S26_S26_EEEvvEEEEvNT_6ParamsE,"a",@progbits
	.sectionflags	@""
	.align	4
.nv.constant0._ZN7cutlass13device_kernelINS_4gemm6kernel13GemmUniversalIN4cute5tupleIJiiiiEEENS1_10collective13CollectiveMmaINS1_35MainloopSm100TmaUmmaWarpSpecializedILi5ELi2ELi4ENS5_IJNS4_1CILi2EEESB_NSA_ILi1EEEEEEEENS5_IJNSA_ILi256EEENSA_ILi64EEESG_EEENS_10bfloat16_tENS5_IJlSC_lEEESI_SJ_NS4_8TiledMMAINS4_8MMA_AtomIJNS4_26SM100_MMA_F16BF16_2x1SM_SSISI_SI_fLi256ELi64ELNS4_4UMMA5MajorE0ELSO_0ELNSN_7ScaleInE0ELSP_0EEEEEENS4_6LayoutINS5_IJSC_SC_SC_EEENS5_IJNSA_ILi0EEESU_SU_EEEEENS5_IJNS4_10UnderscoreESX_SX_EEEEENS4_28SM100_TMA_2SM_LOAD_MULTICASTENS4_14ComposedLayoutINS4_7SwizzleILi3ELi4ELi3EEENS4_18smem_ptr_flag_bitsILi16EEENSS_INS5_IJNSA_ILi8EEESG_EEENS5_IJSG_SC_EEEEEEEvNS4_8identityENS4_18SM100_TMA_2SM_LOADES1A_vS1B_EENS_8epilogue10collective18CollectiveEpilogueINS1E_23Sm100TmaWarpSpecializedILi3ELi2ELi32ELb1ELb0EEEJNS5_IJNSA_ILi128EEESG_SG_EEENS5_IJNSS_IS1J_SC_EENSS_INSA_ILi32EEESC_EEEEESI_SJ_SI_SJ_NS1E_6fusion15FusionCallbacksIS1I_NS1P_17LinearCombinationISI_fSI_fLNS_15FloatRoundStyleE2EEES1K_S1O_JEEENS4_5SM1004TMEM4LOAD26SM100_TMEM_LOAD_32dp32b32xENS4_13SM90_TMA_LOADENS11_INS12_ILi2ELi4ELi3EEES15_NSS_INS5_IJS16_S1M_EEENS5_IJS1M_SC_EEEEEEENS4_39AutoVectorizingCopyWithAssumedAlignmentILi128EEENS4_14SM90_TMA_STOREES24_S26_S26_EEEvvEEEEvNT_6ParamsE:
	.zero		2944


//--------------------- SYMBOLS --------------------------

	.type		.nv.reservedSmem.offset0,@object
	.size		.nv.reservedSmem.offset0,0x4
	.type		.nv.reservedSmem.cap,@object
	.size		.nv.reservedSmem.cap,0x4
	.type		__assertfail,@function
